	.target	sm_90a

	.elftype	@"ET_EXEC"


//--------------------- .note.nv.tkinfo           --------------------------
	.section	.note.nv.tkinfo,"",@"SHT_NOTE"
	.sectionflags	@"SHF_NOTE_NV_TKINFO"
	.tkinfo
        /*0018*/ 	.word	0x00000002
        /*0030*/ 	.string	""
        /*0030*/ 	.string	"ptxas"
        /*0030*/ 	.string	"Cuda compilation tools, release 13.0, V13.0.88"
        /*0030*/ 	.string	"Build cuda_13.0.r13.0/compiler.36424714_0"
        /*0030*/ 	.string	"-arch sm_90a -m 64 "



//--------------------- .note.nv.cuinfo           --------------------------
	.section	.note.nv.cuinfo,"",@"SHT_NOTE"
	.sectionflags	@"SHF_NOTE_NV_CUINFO"
        /*0018*/ 	.short	0x0002
        /*001a*/ 	.short	0x005a
        /*001c*/ 	.short	0x0082
	.zero		2


//--------------------- .nv.info                  --------------------------
	.section	.nv.info,"",@"SHT_CUDA_INFO"
	.align	4


	//----- nvinfo : EIATTR_REGCOUNT
	.align		4
        /*0000*/ 	.byte	0x04, 0x2f
        /*0002*/ 	.short	(.L_12 - .L_11)
	.align		4
.L_11:
        /*0004*/ 	.word	index@(_ZN7cutlass13device_kernelINS_4gemm6kernel13GemmUniversalIN4cute5tupleIJiiiiEEENS1_10collective13CollectiveMmaINS1_37MainloopSm90TmaGmmaWarpSpecializedFP8ILi4ENS5_IJNS4_1CILi4EEENSA_ILi1EEESC_EEENS1_35KernelTmaWarpSpecializedCooperativeEEENS5_IJNSA_ILi128EEENSA_ILi256EEESG_EEENS_12float_e4m3_tENS5_IJlSC_lEEESJ_SK_NS4_8TiledMMAINS4_8MMA_AtomIJNS4_4SM904GMMA31MMA_64x256x32_F32E4M3E4M3_SS_TNILNSO_7ScaleInE1ELSQ_1EEEEEENS4_6LayoutINS5_IJNSA_ILi2EEESC_SC_EEENS5_IJSC_NSA_ILi0EEESW_EEEEENS5_IJNS4_10UnderscoreESZ_SZ_EEEEENS4_13SM90_TMA_LOADENS4_14ComposedLayoutINS4_7SwizzleILi3ELi4ELi3EEENS4_18smem_ptr_flag_bitsILi8EEENST_INS5_IJNSA_ILi8EEESG_EEENS5_IJSG_SC_EEEEEEEvNS4_8identityENS4_23SM90_TMA_LOAD_MULTICASTES1C_vS1D_EENS_8epilogue10collective6detail29Sm90TmaWarpSpecializedAdapterINS1H_15DefaultEpilogueISJ_SK_SK_NS1G_6thread17LinearCombinationISJ_Li1EffLNS1L_9ScaleType4KindE0ELNS_15FloatRoundStyleE2ESJ_EENS1_15EpilogueDefaultEEEEEvvEEEEvNT_6ParamsE)
        /*0008*/ 	.word	0x000000a8


	//----- nvinfo : EIATTR_FRAME_SIZE
	.align		4
.L_12:
        /*000c*/ 	.byte	0x04, 0x11
        /*000e*/ 	.short	(.L_14 - .L_13)
	.align		4
.L_13:
        /*0010*/ 	.word	index@(_ZN7cutlass13device_kernelINS_4gemm6kernel13GemmUniversalIN4cute5tupleIJiiiiEEENS1_10collective13CollectiveMmaINS1_37MainloopSm90TmaGmmaWarpSpecializedFP8ILi4ENS5_IJNS4_1CILi4EEENSA_ILi1EEESC_EEENS1_35KernelTmaWarpSpecializedCooperativeEEENS5_IJNSA_ILi128EEENSA_ILi256EEESG_EEENS_12float_e4m3_tENS5_IJlSC_lEEESJ_SK_NS4_8TiledMMAINS4_8MMA_AtomIJNS4_4SM904GMMA31MMA_64x256x32_F32E4M3E4M3_SS_TNILNSO_7ScaleInE1ELSQ_1EEEEEENS4_6LayoutINS5_IJNSA_ILi2EEESC_SC_EEENS5_IJSC_NSA_ILi0EEESW_EEEEENS5_IJNS4_10UnderscoreESZ_SZ_EEEEENS4_13SM90_TMA_LOADENS4_14ComposedLayoutINS4_7SwizzleILi3ELi4ELi3EEENS4_18smem_ptr_flag_bitsILi8EEENST_INS5_IJNSA_ILi8EEESG_EEENS5_IJSG_SC_EEEEEEEvNS4_8identityENS4_23SM90_TMA_LOAD_MULTICASTES1C_vS1D_EENS_8epilogue10collective6detail29Sm90TmaWarpSpecializedAdapterINS1H_15DefaultEpilogueISJ_SK_SK_NS1G_6thread17LinearCombinationISJ_Li1EffLNS1L_9ScaleType4KindE0ELNS_15FloatRoundStyleE2ESJ_EENS1_15EpilogueDefaultEEEEEvvEEEEvNT_6ParamsE)
        /*0014*/ 	.word	0x000000f8


	//----- nvinfo : EIATTR_MIN_STACK_SIZE
	.align		4
.L_14:
        /*0018*/ 	.byte	0x04, 0x12
        /*001a*/ 	.short	(.L_16 - .L_15)
	.align		4
.L_15:
        /*001c*/ 	.word	index@(_ZN7cutlass13device_kernelINS_4gemm6kernel13GemmUniversalIN4cute5tupleIJiiiiEEENS1_10collective13CollectiveMmaINS1_37MainloopSm90TmaGmmaWarpSpecializedFP8ILi4ENS5_IJNS4_1CILi4EEENSA_ILi1EEESC_EEENS1_35KernelTmaWarpSpecializedCooperativeEEENS5_IJNSA_ILi128EEENSA_ILi256EEESG_EEENS_12float_e4m3_tENS5_IJlSC_lEEESJ_SK_NS4_8TiledMMAINS4_8MMA_AtomIJNS4_4SM904GMMA31MMA_64x256x32_F32E4M3E4M3_SS_TNILNSO_7ScaleInE1ELSQ_1EEEEEENS4_6LayoutINS5_IJNSA_ILi2EEESC_SC_EEENS5_IJSC_NSA_ILi0EEESW_EEEEENS5_IJNS4_10UnderscoreESZ_SZ_EEEEENS4_13SM90_TMA_LOADENS4_14ComposedLayoutINS4_7SwizzleILi3ELi4ELi3EEENS4_18smem_ptr_flag_bitsILi8EEENST_INS5_IJNSA_ILi8EEESG_EEENS5_IJSG_SC_EEEEEEEvNS4_8identityENS4_23SM90_TMA_LOAD_MULTICASTES1C_vS1D_EENS_8epilogue10collective6detail29Sm90TmaWarpSpecializedAdapterINS1H_15DefaultEpilogueISJ_SK_SK_NS1G_6thread17LinearCombinationISJ_Li1EffLNS1L_9ScaleType4KindE0ELNS_15FloatRoundStyleE2ESJ_EENS1_15EpilogueDefaultEEEEEvvEEEEvNT_6ParamsE)
        /*0020*/ 	.word	0x000000f8
.L_16:


//--------------------- .nv.compat                --------------------------
	.section	.nv.compat,"",@"SHT_CUDA_COMPAT_INFO"
	.align	4
        /*0000*/ 	.byte	0x02, 0x09, 0x01, 0x00, 0x02, 0x02, 0x04, 0x00, 0x02, 0x05, 0x05, 0x00, 0x03, 0x07, 0x01, 0x01
        /*0010*/ 	.byte	0x02, 0x03, 0x01, 0x00, 0x02, 0x06, 0x01, 0x00, 0x04, 0x0b, 0x08, 0x00, 0x00, 0x00, 0x00, 0x00
        /*0020*/ 	.byte	0x00, 0x00, 0x00, 0x00


//--------------------- .nv.info._ZN7cutlass13device_kernelINS_4gemm6kernel13GemmUniversalIN4cute5tupleIJiiiiEEENS1_10collective13CollectiveMmaINS1_37MainloopSm90TmaGmmaWarpSpecializedFP8ILi4ENS5_IJNS4_1CILi4EEENSA_ILi1EEESC_EEENS1_35KernelTmaWarpSpecializedCooperativeEEENS5_IJNSA_ILi128EEENSA_ILi256EEESG_EEENS_12float_e4m3_tENS5_IJlSC_lEEESJ_SK_NS4_8TiledMMAINS4_8MMA_AtomIJNS4_4SM904GMMA31MMA_64x256x32_F32E4M3E4M3_SS_TNILNSO_7ScaleInE1ELSQ_1EEEEEENS4_6LayoutINS5_IJNSA_ILi2EEESC_SC_EEENS5_IJSC_NSA_ILi0EEESW_EEEEENS5_IJNS4_10UnderscoreESZ_SZ_EEEEENS4_13SM90_TMA_LOADENS4_14ComposedLayoutINS4_7SwizzleILi3ELi4ELi3EEENS4_18smem_ptr_flag_bitsILi8EEENST_INS5_IJNSA_ILi8EEESG_EEENS5_IJSG_SC_EEEEEEEvNS4_8identityENS4_23SM90_TMA_LOAD_MULTICASTES1C_vS1D_EENS_8epilogue10collective6detail29Sm90TmaWarpSpecializedAdapterINS1H_15DefaultEpilogueISJ_SK_SK_NS1G_6thread17LinearCombinationISJ_Li1EffLNS1L_9ScaleType4KindE0ELNS_15FloatRoundStyleE2ESJ_EENS1_15EpilogueDefaultEEEEEvvEEEEvNT_6ParamsE --------------------------
	.section	.nv.info._ZN7cutlass13device_kernelINS_4gemm6kernel13GemmUniversalIN4cute5tupleIJiiiiEEENS1_10collective13CollectiveMmaINS1_37MainloopSm90TmaGmmaWarpSpecializedFP8ILi4ENS5_IJNS4_1CILi4EEENSA_ILi1EEESC_EEENS1_35KernelTmaWarpSpecializedCooperativeEEENS5_IJNSA_ILi128EEENSA_ILi256EEESG_EEENS_12float_e4m3_tENS5_IJlSC_lEEESJ_SK_NS4_8TiledMMAINS4_8MMA_AtomIJNS4_4SM904GMMA31MMA_64x256x32_F32E4M3E4M3_SS_TNILNSO_7ScaleInE1ELSQ_1EEEEEENS4_6LayoutINS5_IJNSA_ILi2EEESC_SC_EEENS5_IJSC_NSA_ILi0EEESW_EEEEENS5_IJNS4_10UnderscoreESZ_SZ_EEEEENS4_13SM90_TMA_LOADENS4_14ComposedLayoutINS4_7SwizzleILi3ELi4ELi3EEENS4_18smem_ptr_flag_bitsILi8EEENST_INS5_IJNSA_ILi8EEESG_EEENS5_IJSG_SC_EEEEEEEvNS4_8identityENS4_23SM90_TMA_LOAD_MULTICASTES1C_vS1D_EENS_8epilogue10collective6detail29Sm90TmaWarpSpecializedAdapterINS1H_15DefaultEpilogueISJ_SK_SK_NS1G_6thread17LinearCombinationISJ_Li1EffLNS1L_9ScaleType4KindE0ELNS_15FloatRoundStyleE2ESJ_EENS1_15EpilogueDefaultEEEEEvvEEEEvNT_6ParamsE,"",@"SHT_CUDA_INFO"
	.sectionflags	@""
	.align	4


	//----- nvinfo : EIATTR_CUDA_API_VERSION
	.align		4
        /*0000*/ 	.byte	0x04, 0x37
        /*0002*/ 	.short	(.L_18 - .L_17)
.L_17:
        /*0004*/ 	.word	0x00000082


	//----- nvinfo : EIATTR_KPARAM_INFO
	.align		4
.L_18:
        /*0008*/ 	.byte	0x04, 0x17
        /*000a*/ 	.short	(.L_20 - .L_19)
.L_19:
        /*000c*/ 	.word	0x00000000
        /*0010*/ 	.short	0x0000
        /*0012*/ 	.short	0x0070
        /*0014*/ 	.byte	0x00, 0xf0, 0x01, 0x10


	//----- nvinfo : EIATTR_SPARSE_MMA_MASK
	.align		4
.L_20:
        /*0018*/ 	.byte	0x03, 0x50
        /*001a*/ 	.short	0x0000


	//----- nvinfo : EIATTR_MAXREG_COUNT
	.align		4
        /*001c*/ 	.byte	0x03, 0x1b
        /*001e*/ 	.short	0x00a8


	//----- nvinfo : EIATTR_NUM_BARRIERS
	.align		4
        /*0020*/ 	.byte	0x02, 0x4c
        /*0022*/ 	.byte	0x01
	.zero		1


	//----- nvinfo : EIATTR_ANNOTATIONS
	.align		4
        /*0024*/ 	.byte	0x04, 0x55
        /*0026*/ 	.short	(.L_22 - .L_21)


	//   ....[0]....
.L_21:
        /*0028*/ 	.word	0x00000001
        /*002c*/ 	.byte	0x30, 0x07, 0x00, 0x00, 0x01, 0x00, 0x00, 0x00, 0x20, 0x08, 0x00, 0x00, 0x01, 0x00, 0x00, 0x00
        /* <DEDUP_REMOVED lines=192> */
        /*0c3c*/ 	.byte	0xb0, 0x04, 0x01, 0x00


	//----- nvinfo : EIATTR_MERCURY_ISA_VERSION
	.align		4
.L_22:
        /*0c40*/ 	.byte	0x03, 0x5f
        /*0c42*/ 	.short	0x0101


	//----- nvinfo : EIATTR_INT_WARP_WIDE_INSTR_OFFSETS
	.align		4
        /*0c44*/ 	.byte	0x04, 0x31
        /*0c46*/ 	.short	(.L_24 - .L_23)


	//   ....[0]....
.L_23:
        /*0c48*/ 	.word	0x00000570


	//   ....[1]....
        /*0c4c*/ 	.word	0x00000580


	//   ....[2]....
        /*0c50*/ 	.word	0x00000700


	//   ....[3]....
        /*0c54*/ 	.word	0x000053e0


	//----- nvinfo : EIATTR_COOP_GROUP_MASK_REGIDS
	.align		4
.L_24:
        /*0c58*/ 	.byte	0x04, 0x29
        /*0c5a*/ 	.short	(.L_26 - .L_25)


	//   ....[0]....
.L_25:
        /*0c5c*/ 	.word	0xffffffff


	//   ....[1]....
        /*0c60*/ 	.word	0xffffffff


	//   ....[2]....
        /*0c64*/ 	.word	0xffffffff


	//   ....[3]....
        /*0c68*/ 	.word	0xffffffff


	//   ....[4]....
        /*0c6c*/ 	.word	0xffffffff


	//   ....[5]....
        /*0c70*/ 	.word	0xffffffff


	//----- nvinfo : EIATTR_COOP_GROUP_INSTR_OFFSETS
	.align		4
.L_26:
        /*0c74*/ 	.byte	0x04, 0x28
        /*0c76*/ 	.short	(.L_28 - .L_27)


	//   ....[0]....
.L_27:
        /*0c78*/ 	.word	0x00000070


	//   ....[1]....
        /*0c7c*/ 	.word	0x00000080


	//   ....[2]....
        /*0c80*/ 	.word	0x000001a0


	//   ....[3]....
        /*0c84*/ 	.word	0x000003d0


	//   ....[4]....
        /*0c88*/ 	.word	0x00000860


	//   ....[5]....
        /*0c8c*/ 	.word	0x000015e0


	//----- nvinfo : EIATTR_REG_RECONFIG
	.align		4
.L_28:
        /*0c90*/ 	.byte	0x01, 0x54
	.zero		2


	//----- nvinfo : EIATTR_MBARRIER_INSTR_OFFSETS
	.align		4
        /*0c94*/ 	.byte	0x04, 0x39
        /*0c96*/ 	.short	(.L_30 - .L_29)


	//   ....[0]....
.L_29:
        /*0c98*/ 	.word	0x00000340
        /*0c9c*/ 	.word	0x000000ff
        /*0ca0*/ 	.word	0x00000000
        /*0ca4*/ 	.short	0x0100
        /*0ca6*/ 	.byte	0x09
	.zero		1


	//   ....[1]....
        /*0ca8*/ 	.word	0x00000350
        /*0cac*/ 	.word	0x000000ff
        /*0cb0*/ 	.word	0x00000020
        /*0cb4*/ 	.short	0x0100
        /*0cb6*/ 	.byte	0x09
	.zero		1


	//   ....[2]....
        /*0cb8*/ 	.word	0x00000360
        /*0cbc*/ 	.word	0x000000ff
        /*0cc0*/ 	.word	0x00000008
        /*0cc4*/ 	.short	0x0100
        /*0cc6*/ 	.byte	0x09
	.zero		1


	//   ....[3]....
        /*0cc8*/ 	.word	0x00000370
        /*0ccc*/ 	.word	0x000000ff
        /*0cd0*/ 	.word	0x00000028
        /*0cd4*/ 	.short	0x0100
        /*0cd6*/ 	.byte	0x09
	.zero		1


	//   ....[4]....
        /*0cd8*/ 	.word	0x00000380
        /*0cdc*/ 	.word	0x000000ff
        /*0ce0*/ 	.word	0x00000010
        /*0ce4*/ 	.short	0x0100
        /*0ce6*/ 	.byte	0x09
	.zero		1


	//   ....[5]....
        /*0ce8*/ 	.word	0x00000390
        /*0cec*/ 	.word	0x000000ff
        /*0cf0*/ 	.word	0x00000030
        /*0cf4*/ 	.short	0x0100
        /*0cf6*/ 	.byte	0x09
	.zero		1


	//   ....[6]....
        /*0cf8*/ 	.word	0x000003a0
        /*0cfc*/ 	.word	0x000000ff
        /*0d00*/ 	.word	0x00000018
        /*0d04*/ 	.short	0x0100
        /*0d06*/ 	.byte	0x09
	.zero		1


	//   ....[7]....
        /*0d08*/ 	.word	0x000003b0
        /*0d0c*/ 	.word	0x000000ff
        /*0d10*/ 	.word	0x00000038
        /*0d14*/ 	.short	0x0100
        /*0d16*/ 	.byte	0x09
	.zero		1


	//   ....[8]....
        /*0d18*/ 	.word	0x00000780
        /*0d1c*/ 	.word	0x000000ff
        /*0d20*/ 	.word	0x00000050
        /*0d24*/ 	.short	0x0100
        /*0d26*/ 	.byte	0x06
	.zero		1


	//   ....[9]....
        /*0d28*/ 	.word	0x000007e0
        /*0d2c*/ 	.word	0x000000ff
        /*0d30*/ 	.word	0x00000058
        /*0d34*/ 	.short	0x0100
        /*0d36*/ 	.byte	0x06
	.zero		1


	//   ....[10]....
        /*0d38*/ 	.word	0x00001de0
        /*0d3c*/ 	.word	0x000000ff
        /*0d40*/ 	.word	0x00000000
        /*0d44*/ 	.short	0x010a
        /*0d46*/ 	.byte	0x06
	.zero		1


	//   ....[11]....
        /*0d48*/ 	.word	0x00001e20
        /*0d4c*/ 	.word	0x000000ff
        /*0d50*/ 	.word	0x00000000
        /*0d54*/ 	.short	0x010a
        /*0d56*/ 	.byte	0x06
	.zero		1


	//   ....[12]....
        /*0d58*/ 	.word	0x000030f0
        /*0d5c*/ 	.word	0x000000ff
        /*0d60*/ 	.word	0x00000000
        /*0d64*/ 	.short	0x010a
        /*0d66*/ 	.byte	0x09
	.zero		1


	//   ....[13]....
        /*0d68*/ 	.word	0x00003130
        /*0d6c*/ 	.word	0x000000ff
        /*0d70*/ 	.word	0x00000000
        /*0d74*/ 	.short	0x010a
        /*0d76*/ 	.byte	0x09
	.zero		1


	//   ....[14]....
        /*0d78*/ 	.word	0x00004270
        /*0d7c*/ 	.word	0x000000e5
        /*0d80*/ 	.word	0x00000000
        /*0d84*/ 	.short	0x0101
        /*0d86*/ 	.byte	0x3f
	.zero		1


	//   ....[15]....
        /*0d88*/ 	.word	0x00005480
        /*0d8c*/ 	.word	0x00000018
        /*0d90*/ 	.word	0x00000000
        /*0d94*/ 	.short	0x0101
        /*0d96*/ 	.byte	0x3f
	.zero		1


	//   ....[16]....
        /*0d98*/ 	.word	0x0000f6a0
        /*0d9c*/ 	.word	0x00000005
        /*0da0*/ 	.word	0x00000020
        /*0da4*/ 	.short	0x010a
        /*0da6*/ 	.byte	0x3f
	.zero		1


	//   ....[17]....
        /*0da8*/ 	.word	0x0000fad0
        /*0dac*/ 	.word	0x00000002
        /*0db0*/ 	.word	0x00000058
        /*0db4*/ 	.short	0x0101
        /*0db6*/ 	.byte	0x3f
	.zero		1


	//   ....[18]....
        /*0db8*/ 	.word	0x00010200
        /*0dbc*/ 	.word	0x00000005
        /*0dc0*/ 	.word	0x00000000
        /*0dc4*/ 	.short	0x010a
        /*0dc6*/ 	.byte	0x3f
	.zero		1


	//   ....[19]....
        /*0dc8*/ 	.word	0x00010280
        /*0dcc*/ 	.word	0x00000007
        /*0dd0*/ 	.word	0x00000000
        /*0dd4*/ 	.short	0x010a
        /*0dd6*/ 	.byte	0x3f
	.zero		1


	//   ....[20]....
        /*0dd8*/ 	.word	0x00010310
        /*0ddc*/ 	.word	0x00000006
        /*0de0*/ 	.word	0x00000000
        /*0de4*/ 	.short	0x010a
        /*0de6*/ 	.byte	0x3f
	.zero		1


	//   ....[21]....
        /*0de8*/ 	.word	0x000103a0
        /*0dec*/ 	.word	0x00000003
        /*0df0*/ 	.word	0x00000000
        /*0df4*/ 	.short	0x010a
        /*0df6*/ 	.byte	0x3f
	.zero		1


	//   ....[22]....
        /*0df8*/ 	.word	0x00010410
        /*0dfc*/ 	.word	0x00000003
        /*0e00*/ 	.word	0x00000000
        /*0e04*/ 	.short	0x010a
        /*0e06*/ 	.byte	0x3f
	.zero		1


	//   ....[23]....
        /*0e08*/ 	.word	0x00010480
        /*0e0c*/ 	.word	0x00000000
        /*0e10*/ 	.word	0x00000000
        /*0e14*/ 	.short	0x010a
        /*0e16*/ 	.byte	0x3f
	.zero		1


	//   ....[24]....
        /*0e18*/ 	.word	0x00010560
        /*0e1c*/ 	.word	0x00000005
        /*0e20*/ 	.word	0x00000020
        /*0e24*/ 	.short	0x010a
        /*0e26*/ 	.byte	0x3f
	.zero		1


	//   ....[25]....
        /*0e28*/ 	.word	0x00010630
        /*0e2c*/ 	.word	0x00000005
        /*0e30*/ 	.word	0x00000000
        /*0e34*/ 	.short	0x010a
        /*0e36*/ 	.byte	0x3f
	.zero		1


	//   ....[26]....
        /*0e38*/ 	.word	0x00010680
        /*0e3c*/ 	.word	0x00000007
        /*0e40*/ 	.word	0x00000000
        /*0e44*/ 	.short	0x010a
        /*0e46*/ 	.byte	0x3f
	.zero		1


	//   ....[27]....
        /*0e48*/ 	.word	0x000106d0
        /*0e4c*/ 	.word	0x00000006
        /*0e50*/ 	.word	0x00000000
        /*0e54*/ 	.short	0x010a
        /*0e56*/ 	.byte	0x3f
	.zero		1


	//----- nvinfo : EIATTR_NUM_MBARRIERS
	.align		4
.L_30:
        /*0e58*/ 	.byte	0x03, 0x38
        /*0e5a*/ 	.short	0x000a


	//----- nvinfo : EIATTR_EXIT_INSTR_OFFSETS
	.align		4
        /*0e5c*/ 	.byte	0x04, 0x1c
        /*0e5e*/ 	.short	(.L_32 - .L_31)


	//   ....[0]....
.L_31:
        /*0e60*/ 	.word	0x000009f0


	//   ....[1]....
        /*0e64*/ 	.word	0x00001280


	//   ....[2]....
        /*0e68*/ 	.word	0x0000ed80


	//   ....[3]....
        /*0e6c*/ 	.word	0x0000f310


	//   ....[4]....
        /*0e70*/ 	.word	0x000103f0


	//----- nvinfo : EIATTR_MAX_THREADS
	.align		4
.L_32:
        /*0e74*/ 	.byte	0x04, 0x05
        /*0e76*/ 	.short	(.L_34 - .L_33)
.L_33:
        /*0e78*/ 	.word	0x00000180
        /*0e7c*/ 	.word	0x00000001
        /*0e80*/ 	.word	0x00000001


	//----- nvinfo : EIATTR_CRS_STACK_SIZE
	.align		4
.L_34:
        /*0e84*/ 	.byte	0x04, 0x1e
        /*0e86*/ 	.short	(.L_36 - .L_35)
.L_35:
        /*0e88*/ 	.word	0x00000000


	//----- nvinfo : EIATTR_CBANK_PARAM_SIZE
	.align		4
.L_36:
        /*0e8c*/ 	.byte	0x03, 0x19
        /*0e8e*/ 	.short	0x0470


	//----- nvinfo : EIATTR_PARAM_CBANK
	.align		4
        /*0e90*/ 	.byte	0x04, 0x0a
        /*0e92*/ 	.short	(.L_38 - .L_37)
	.align		4
.L_37:
        /*0e94*/ 	.word	index@(.nv.constant0._ZN7cutlass13device_kernelINS_4gemm6kernel13GemmUniversalIN4cute5tupleIJiiiiEEENS1_10collective13CollectiveMmaINS1_37MainloopSm90TmaGmmaWarpSpecializedFP8ILi4ENS5_IJNS4_1CILi4EEENSA_ILi1EEESC_EEENS1_35KernelTmaWarpSpecializedCooperativeEEENS5_IJNSA_ILi128EEENSA_ILi256EEESG_EEENS_12float_e4m3_tENS5_IJlSC_lEEESJ_SK_NS4_8TiledMMAINS4_8MMA_AtomIJNS4_4SM904GMMA31MMA_64x256x32_F32E4M3E4M3_SS_TNILNSO_7ScaleInE1ELSQ_1EEEEEENS4_6LayoutINS5_IJNSA_ILi2EEESC_SC_EEENS5_IJSC_NSA_ILi0EEESW_EEEEENS5_IJNS4_10UnderscoreESZ_SZ_EEEEENS4_13SM90_TMA_LOADENS4_14ComposedLayoutINS4_7SwizzleILi3ELi4ELi3EEENS4_18smem_ptr_flag_bitsILi8EEENST_INS5_IJNSA_ILi8EEESG_EEENS5_IJSG_SC_EEEEEEEvNS4_8identityENS4_23SM90_TMA_LOAD_MULTICASTES1C_vS1D_EENS_8epilogue10collective6detail29Sm90TmaWarpSpecializedAdapterINS1H_15DefaultEpilogueISJ_SK_SK_NS1G_6thread17LinearCombinationISJ_Li1EffLNS1L_9ScaleType4KindE0ELNS_15FloatRoundStyleE2ESJ_EENS1_15EpilogueDefaultEEEEEvvEEEEvNT_6ParamsE)
        /*0e98*/ 	.short	0x0210
        /*0e9a*/ 	.short	0x0470


	//----- nvinfo : EIATTR_SW_WAR
	.align		4
.L_38:
        /*0e9c*/ 	.byte	0x04, 0x36
        /*0e9e*/ 	.short	(.L_40 - .L_39)
.L_39:
        /*0ea0*/ 	.word	0x00000008
.L_40:


//--------------------- .nv.callgraph             --------------------------
	.section	.nv.callgraph,"",@"SHT_CUDA_CALLGRAPH"
	.align	4
	.sectionentsize	8
	.align		4
        /*0000*/ 	.word	0x00000000
	.align		4
        /*0004*/ 	.word	0xffffffff
	.align		4
        /*0008*/ 	.word	0x00000000
	.align		4
        /*000c*/ 	.word	0xfffffffe
	.align		4
        /*0010*/ 	.word	0x00000000
	.align		4
        /*0014*/ 	.word	0xfffffffd
	.align		4
        /*0018*/ 	.word	0x00000000
	.align		4
        /*001c*/ 	.word	0xfffffffc


//--------------------- .nv.constant4             --------------------------
	.section	.nv.constant4,"a",@progbits
	.align	8
	.align		8
.nv.constant4:
        /*0000*/ 	.dword	_ZN40_INTERNAL_7cbbf962_4_k_cu_64a28691_215954cuda3std3__45__cpo5beginE
	.align		8
        /*0008*/ 	.dword	_ZN40_INTERNAL_7cbbf962_4_k_cu_64a28691_215954cuda3std3__45__cpo3endE
	.align		8
        /*0010*/ 	.dword	_ZN40_INTERNAL_7cbbf962_4_k_cu_64a28691_215954cuda3std3__45__cpo6cbeginE
	.align		8
        /*0018*/ 	.dword	_ZN40_INTERNAL_7cbbf962_4_k_cu_64a28691_215954cuda3std3__45__cpo4cendE
	.align		8
        /*0020*/ 	.dword	_ZN40_INTERNAL_7cbbf962_4_k_cu_64a28691_215954cuda3std3__442_GLOBAL__N__7cbbf962_4_k_cu_64a28691_215956ignoreE
	.align		8
        /*0028*/ 	.dword	_ZN40_INTERNAL_7cbbf962_4_k_cu_64a28691_215954cuda3std3__419piecewise_constructE
	.align		8
        /*0030*/ 	.dword	_ZN40_INTERNAL_7cbbf962_4_k_cu_64a28691_215954cuda3std3__48in_placeE
	.align		8
        /*0038*/ 	.dword	_ZN40_INTERNAL_7cbbf962_4_k_cu_64a28691_215954cuda3std6ranges3__45__cpo4swapE
	.align		8
        /*0040*/ 	.dword	_ZN40_INTERNAL_7cbbf962_4_k_cu_64a28691_215954cuda3std6ranges3__45__cpo9iter_moveE
	.align		8
        /*0048*/ 	.dword	_ZN40_INTERNAL_7cbbf962_4_k_cu_64a28691_215954cute7productE
	.align		8
        /*0050*/ 	.dword	_ZN40_INTERNAL_7cbbf962_4_k_cu_64a28691_215954cute1_E


//--------------------- .text._ZN7cutlass13device_kernelINS_4gemm6kernel13GemmUniversalIN4cute5tupleIJiiiiEEENS1_10collective13CollectiveMmaINS1_37MainloopSm90TmaGmmaWarpSpecializedFP8ILi4ENS5_IJNS4_1CILi4EEENSA_ILi1EEESC_EEENS1_35KernelTmaWarpSpecializedCooperativeEEENS5_IJNSA_ILi128EEENSA_ILi256EEESG_EEENS_12float_e4m3_tENS5_IJlSC_lEEESJ_SK_NS4_8TiledMMAINS4_8MMA_AtomIJNS4_4SM904GMMA31MMA_64x256x32_F32E4M3E4M3_SS_TNILNSO_7ScaleInE1ELSQ_1EEEEEENS4_6LayoutINS5_IJNSA_ILi2EEESC_SC_EEENS5_IJSC_NSA_ILi0EEESW_EEEEENS5_IJNS4_10UnderscoreESZ_SZ_EEEEENS4_13SM90_TMA_LOADENS4_14ComposedLayoutINS4_7SwizzleILi3ELi4ELi3EEENS4_18smem_ptr_flag_bitsILi8EEENST_INS5_IJNSA_ILi8EEESG_EEENS5_IJSG_SC_EEEEEEEvNS4_8identityENS4_23SM90_TMA_LOAD_MULTICASTES1C_vS1D_EENS_8epilogue10collective6detail29Sm90TmaWarpSpecializedAdapterINS1H_15DefaultEpilogueISJ_SK_SK_NS1G_6thread17LinearCombinationISJ_Li1EffLNS1L_9ScaleType4KindE0ELNS_15FloatRoundStyleE2ESJ_EENS1_15EpilogueDefaultEEEEEvvEEEEvNT_6ParamsE --------------------------
	.section	.text._ZN7cutlass13device_kernelINS_4gemm6kernel13GemmUniversalIN4cute5tupleIJiiiiEEENS1_10collective13CollectiveMmaINS1_37MainloopSm90TmaGmmaWarpSpecializedFP8ILi4ENS5_IJNS4_1CILi4EEENSA_ILi1EEESC_EEENS1_35KernelTmaWarpSpecializedCooperativeEEENS5_IJNSA_ILi128EEENSA_ILi256EEESG_EEENS_12float_e4m3_tENS5_IJlSC_lEEESJ_SK_NS4_8TiledMMAINS4_8MMA_AtomIJNS4_4SM904GMMA31MMA_64x256x32_F32E4M3E4M3_SS_TNILNSO_7ScaleInE1ELSQ_1EEEEEENS4_6LayoutINS5_IJNSA_ILi2EEESC_SC_EEENS5_IJSC_NSA_ILi0EEESW_EEEEENS5_IJNS4_10UnderscoreESZ_SZ_EEEEENS4_13SM90_TMA_LOADENS4_14ComposedLayoutINS4_7SwizzleILi3ELi4ELi3EEENS4_18smem_ptr_flag_bitsILi8EEENST_INS5_IJNSA_ILi8EEESG_EEENS5_IJSG_SC_EEEEEEEvNS4_8identityENS4_23SM90_TMA_LOAD_MULTICASTES1C_vS1D_EENS_8epilogue10collective6detail29Sm90TmaWarpSpecializedAdapterINS1H_15DefaultEpilogueISJ_SK_SK_NS1G_6thread17LinearCombinationISJ_Li1EffLNS1L_9ScaleType4KindE0ELNS_15FloatRoundStyleE2ESJ_EENS1_15EpilogueDefaultEEEEEvvEEEEvNT_6ParamsE,"ax",@progbits
	.align	128
.text._ZN7cutlass13device_kernelINS_4gemm6kernel13GemmUniversalIN4cute5tupleIJiiiiEEENS1_10collective13CollectiveMmaINS1_37MainloopSm90TmaGmmaWarpSpecializedFP8ILi4ENS5_IJNS4_1CILi4EEENSA_ILi1EEESC_EEENS1_35KernelTmaWarpSpecializedCooperativeEEENS5_IJNSA_ILi128EEENSA_ILi256EEESG_EEENS_12float_e4m3_tENS5_IJlSC_lEEESJ_SK_NS4_8TiledMMAINS4_8MMA_AtomIJNS4_4SM904GMMA31MMA_64x256x32_F32E4M3E4M3_SS_TNILNSO_7ScaleInE1ELSQ_1EEEEEENS4_6LayoutINS5_IJNSA_ILi2EEESC_SC_EEENS5_IJSC_NSA_ILi0EEESW_EEEEENS5_IJNS4_10UnderscoreESZ_SZ_EEEEENS4_13SM90_TMA_LOADENS4_14ComposedLayoutINS4_7SwizzleILi3ELi4ELi3EEENS4_18smem_ptr_flag_bitsILi8EEENST_INS5_IJNSA_ILi8EEESG_EEENS5_IJSG_SC_EEEEEEEvNS4_8identityENS4_23SM90_TMA_LOAD_MULTICASTES1C_vS1D_EENS_8epilogue10collective6detail29Sm90TmaWarpSpecializedAdapterINS1H_15DefaultEpilogueISJ_SK_SK_NS1G_6thread17LinearCombinationISJ_Li1EffLNS1L_9ScaleType4KindE0ELNS_15FloatRoundStyleE2ESJ_EENS1_15EpilogueDefaultEEEEEvvEEEEvNT_6ParamsE:
        .type           _ZN7cutlass13device_kernelINS_4gemm6kernel13GemmUniversalIN4cute5tupleIJiiiiEEENS1_10collective13CollectiveMmaINS1_37MainloopSm90TmaGmmaWarpSpecializedFP8ILi4ENS5_IJNS4_1CILi4EEENSA_ILi1EEESC_EEENS1_35KernelTmaWarpSpecializedCooperativeEEENS5_IJNSA_ILi128EEENSA_ILi256EEESG_EEENS_12float_e4m3_tENS5_IJlSC_lEEESJ_SK_NS4_8TiledMMAINS4_8MMA_AtomIJNS4_4SM904GMMA31MMA_64x256x32_F32E4M3E4M3_SS_TNILNSO_7ScaleInE1ELSQ_1EEEEEENS4_6LayoutINS5_IJNSA_ILi2EEESC_SC_EEENS5_IJSC_NSA_ILi0EEESW_EEEEENS5_IJNS4_10UnderscoreESZ_SZ_EEEEENS4_13SM90_TMA_LOADENS4_14ComposedLayoutINS4_7SwizzleILi3ELi4ELi3EEENS4_18smem_ptr_flag_bitsILi8EEENST_INS5_IJNSA_ILi8EEESG_EEENS5_IJSG_SC_EEEEEEEvNS4_8identityENS4_23SM90_TMA_LOAD_MULTICASTES1C_vS1D_EENS_8epilogue10collective6detail29Sm90TmaWarpSpecializedAdapterINS1H_15DefaultEpilogueISJ_SK_SK_NS1G_6thread17LinearCombinationISJ_Li1EffLNS1L_9ScaleType4KindE0ELNS_15FloatRoundStyleE2ESJ_EENS1_15EpilogueDefaultEEEEEvvEEEEvNT_6ParamsE,@function
        .size           _ZN7cutlass13device_kernelINS_4gemm6kernel13GemmUniversalIN4cute5tupleIJiiiiEEENS1_10collective13CollectiveMmaINS1_37MainloopSm90TmaGmmaWarpSpecializedFP8ILi4ENS5_IJNS4_1CILi4EEENSA_ILi1EEESC_EEENS1_35KernelTmaWarpSpecializedCooperativeEEENS5_IJNSA_ILi128EEENSA_ILi256EEESG_EEENS_12float_e4m3_tENS5_IJlSC_lEEESJ_SK_NS4_8TiledMMAINS4_8MMA_AtomIJNS4_4SM904GMMA31MMA_64x256x32_F32E4M3E4M3_SS_TNILNSO_7ScaleInE1ELSQ_1EEEEEENS4_6LayoutINS5_IJNSA_ILi2EEESC_SC_EEENS5_IJSC_NSA_ILi0EEESW_EEEEENS5_IJNS4_10UnderscoreESZ_SZ_EEEEENS4_13SM90_TMA_LOADENS4_14ComposedLayoutINS4_7SwizzleILi3ELi4ELi3EEENS4_18smem_ptr_flag_bitsILi8EEENST_INS5_IJNSA_ILi8EEESG_EEENS5_IJSG_SC_EEEEEEEvNS4_8identityENS4_23SM90_TMA_LOAD_MULTICASTES1C_vS1D_EENS_8epilogue10collective6detail29Sm90TmaWarpSpecializedAdapterINS1H_15DefaultEpilogueISJ_SK_SK_NS1G_6thread17LinearCombinationISJ_Li1EffLNS1L_9ScaleType4KindE0ELNS_15FloatRoundStyleE2ESJ_EENS1_15EpilogueDefaultEEEEEvvEEEEvNT_6ParamsE,(.L_x_332 - _ZN7cutlass13device_kernelINS_4gemm6kernel13GemmUniversalIN4cute5tupleIJiiiiEEENS1_10collective13CollectiveMmaINS1_37MainloopSm90TmaGmmaWarpSpecializedFP8ILi4ENS5_IJNS4_1CILi4EEENSA_ILi1EEESC_EEENS1_35KernelTmaWarpSpecializedCooperativeEEENS5_IJNSA_ILi128EEENSA_ILi256EEESG_EEENS_12float_e4m3_tENS5_IJlSC_lEEESJ_SK_NS4_8TiledMMAINS4_8MMA_AtomIJNS4_4SM904GMMA31MMA_64x256x32_F32E4M3E4M3_SS_TNILNSO_7ScaleInE1ELSQ_1EEEEEENS4_6LayoutINS5_IJNSA_ILi2EEESC_SC_EEENS5_IJSC_NSA_ILi0EEESW_EEEEENS5_IJNS4_10UnderscoreESZ_SZ_EEEEENS4_13SM90_TMA_LOADENS4_14ComposedLayoutINS4_7SwizzleILi3ELi4ELi3EEENS4_18smem_ptr_flag_bitsILi8EEENST_INS5_IJNSA_ILi8EEESG_EEENS5_IJSG_SC_EEEEEEEvNS4_8identityENS4_23SM90_TMA_LOAD_MULTICASTES1C_vS1D_EENS_8epilogue10collective6detail29Sm90TmaWarpSpecializedAdapterINS1H_15DefaultEpilogueISJ_SK_SK_NS1G_6thread17LinearCombinationISJ_Li1EffLNS1L_9ScaleType4KindE0ELNS_15FloatRoundStyleE2ESJ_EENS1_15EpilogueDefaultEEEEEvvEEEEvNT_6ParamsE)
        .other          _ZN7cutlass13device_kernelINS_4gemm6kernel13GemmUniversalIN4cute5tupleIJiiiiEEENS1_10collective13CollectiveMmaINS1_37MainloopSm90TmaGmmaWarpSpecializedFP8ILi4ENS5_IJNS4_1CILi4EEENSA_ILi1EEESC_EEENS1_35KernelTmaWarpSpecializedCooperativeEEENS5_IJNSA_ILi128EEENSA_ILi256EEESG_EEENS_12float_e4m3_tENS5_IJlSC_lEEESJ_SK_NS4_8TiledMMAINS4_8MMA_AtomIJNS4_4SM904GMMA31MMA_64x256x32_F32E4M3E4M3_SS_TNILNSO_7ScaleInE1ELSQ_1EEEEEENS4_6LayoutINS5_IJNSA_ILi2EEESC_SC_EEENS5_IJSC_NSA_ILi0EEESW_EEEEENS5_IJNS4_10UnderscoreESZ_SZ_EEEEENS4_13SM90_TMA_LOADENS4_14ComposedLayoutINS4_7SwizzleILi3ELi4ELi3EEENS4_18smem_ptr_flag_bitsILi8EEENST_INS5_IJNSA_ILi8EEESG_EEENS5_IJSG_SC_EEEEEEEvNS4_8identityENS4_23SM90_TMA_LOAD_MULTICASTES1C_vS1D_EENS_8epilogue10collective6detail29Sm90TmaWarpSpecializedAdapterINS1H_15DefaultEpilogueISJ_SK_SK_NS1G_6thread17LinearCombinationISJ_Li1EffLNS1L_9ScaleType4KindE0ELNS_15FloatRoundStyleE2ESJ_EENS1_15EpilogueDefaultEEEEEvvEEEEvNT_6ParamsE,@"STO_CUDA_ENTRY STV_DEFAULT"
_ZN7cutlass13device_kernelINS_4gemm6kernel13GemmUniversalIN4cute5tupleIJiiiiEEENS1_10collective13CollectiveMmaINS1_37MainloopSm90TmaGmmaWarpSpecializedFP8ILi4ENS5_IJNS4_1CILi4EEENSA_ILi1EEESC_EEENS1_35KernelTmaWarpSpecializedCooperativeEEENS5_IJNSA_ILi128EEENSA_ILi256EEESG_EEENS_12float_e4m3_tENS5_IJlSC_lEEESJ_SK_NS4_8TiledMMAINS4_8MMA_AtomIJNS4_4SM904GMMA31MMA_64x256x32_F32E4M3E4M3_SS_TNILNSO_7ScaleInE1ELSQ_1EEEEEENS4_6LayoutINS5_IJNSA_ILi2EEESC_SC_EEENS5_IJSC_NSA_ILi0EEESW_EEEEENS5_IJNS4_10UnderscoreESZ_SZ_EEEEENS4_13SM90_TMA_LOADENS4_14ComposedLayoutINS4_7SwizzleILi3ELi4ELi3EEENS4_18smem_ptr_flag_bitsILi8EEENST_INS5_IJNSA_ILi8EEESG_EEENS5_IJSG_SC_EEEEEEEvNS4_8identityENS4_23SM90_TMA_LOAD_MULTICASTES1C_vS1D_EENS_8epilogue10collective6detail29Sm90TmaWarpSpecializedAdapterINS1H_15DefaultEpilogueISJ_SK_SK_NS1G_6thread17LinearCombinationISJ_Li1EffLNS1L_9ScaleType4KindE0ELNS_15FloatRoundStyleE2ESJ_EENS1_15EpilogueDefaultEEEEEvvEEEEvNT_6ParamsE:
[----:B------:R-:W0:Y:S02]  /*0000*/  LDC R1, c[0x0][0x28] ;  /* 0x00000a00ff017b82 */ /* 0x000e240000000800 */
[----:B0-----:R-:W-:Y:S01]  /*0010*/  VIADD R1, R1, 0xffffff08 ;  /* 0xffffff0801017836 */ /* 0x001fe20000000000 */
[----:B------:R-:W0:Y:S01]  /*0020*/  S2R R4, SR_TID.X ;  /* 0x0000000000047919 */ /* 0x000e220000002100 */
[----:B------:R-:W-:Y:S01]  /*0030*/  ELECT P0, URZ, PT ;  /* 0x00000000003f782f */ /* 0x000fe20003800000 */
[----:B------:R-:W-:Y:S01]  /*0040*/  BSSY B0, `(.L_x_0) ;  /* 0x0000015000007945 */ /* 0x000fe20003800000 */
[--C-:B0-----:R-:W-:Y:S02]  /*0050*/  SHF.R.U32.HI R0, RZ, 0x5, R4.reuse ;  /* 0x00000005ff007819 */ /* 0x101fe40000011604 */
[----:B------:R-:W-:-:S03]  /*0060*/  SHF.R.U32.HI R2, RZ, 0x7, R4 ;  /* 0x00000007ff027819 */ /* 0x000fc60000011604 */
[----:B------:R-:W0:Y:S04]  /*0070*/  SHFL.IDX PT, R3, R0, RZ, 0x1f ;  /* 0x00001fff00037589 */ /* 0x000e2800000e0000 */
[----:B------:R-:W1:Y:S01]  /*0080*/  SHFL.IDX PT, R2, R2, RZ, 0x1f ;  /* 0x00001fff02027589 */ /* 0x000e6200000e0000 */
[----:B0-----:R-:W-:Y:S02]  /*0090*/  R2UR UR4, R3 ;  /* 0x00000000030472ca */ /* 0x001fe400000e0000 */
[----:B-1----:R-:W-:-:S11]  /*00a0*/  R2UR UR6, R2 ;  /* 0x00000000020672ca */ /* 0x002fd600000e0000 */
[----:B------:R-:W-:Y:S02]  /*00b0*/  USHF.R.S32.HI UR5, URZ, 0x1f, UR4 ;  /* 0x0000001f3f057899 */ /* 0x000fe40008011404 */
[----:B------:R-:W-:Y:S02]  /*00c0*/  ISETP.NE.OR P0, PT, RZ, UR4, !P0 ;  /* 0x00000004ff007c0c */ /* 0x000fe4000c705670 */
[----:B------:R-:W-:-:S04]  /*00d0*/  ULEA.HI UR5, UR5, UR4, URZ, 0x2 ;  /* 0x0000000405057291 */ /* 0x000fc8000f8f103f */
[----:B------:R-:W-:-:S04]  /*00e0*/  ULOP3.LUT UR5, UR5, 0xfffffffc, URZ, 0xc0, !UPT ;  /* 0xfffffffc05057892 */ /* 0x000fc8000f8ec03f */
[----:B------:R-:W-:-:S03]  /*00f0*/  UIADD3 UR8, UR4, -UR5, URZ ;  /* 0x8000000504087290 */ /* 0x000fc6000fffe03f */
[----:B------:R-:W-:Y:S09]  /*0100*/  @P0 BRA `(.L_x_1) ;  /* 0x0000000000200947 */ /* 0x000ff20003800000 */
[----:B------:R-:W-:Y:S02]  /*0110*/  ULDC.64 UR4, c[0x0][0x198] ;  /* 0x0000660000047ab9 */ /* 0x000fe40000000a00 */
[----:B------:R-:W-:Y:S02]  /*0120*/  UIADD3 UR10, UP0, UR4, 0xf0, URZ ;  /* 0x000000f0040a7890 */ /* 0x000fe4000ff1e03f */
[----:B------:R-:W-:Y:S02]  /*0130*/  UIADD3 UR4, UP1, UR4, 0x1f0, URZ ;  /* 0x000001f004047890 */ /* 0x000fe4000ff3e03f */
[----:B------:R-:W-:Y:S02]  /*0140*/  UIADD3.X UR11, URZ, UR5, URZ, UP0, !UPT ;  /* 0x000000053f0b7290 */ /* 0x000fe400087fe43f */
[----:B------:R-:W-:-:S07]  /*0150*/  UIADD3.X UR5, URZ, UR5, URZ, UP1, !UPT ;  /* 0x000000053f057290 */ /* 0x000fce0008ffe43f */
[----:B------:R0:W-:Y:S02]  /*0160*/  UTMACCTL.PF [UR10] ;  /* 0x000000000a0079b9 */ /* 0x0001e40008040000 */
[----:B------:R0:W-:Y:S02]  /*0170*/  UTMACCTL.PF [UR4] ;  /* 0x00000000040079b9 */ /* 0x0001e40008040000 */
[----:B0-----:R-:W-:Y:S01]  /*0180*/  NOP ;  /* 0x0000000000007918 */ /* 0x001fe20000000000 */
.L_x_1:
[----:B------:R-:W-:Y:S05]  /*0190*/  BSYNC B0 ;  /* 0x0000000000007941 */ /* 0x000fea0003800000 */
.L_x_0:
[----:B------:R-:W0:Y:S01]  /*01a0*/  SHFL.IDX PT, R3, R0, RZ, 0x1f ;  /* 0x00001fff00037589 */ /* 0x000e2200000e0000 */
[----:B------:R-:W-:Y:S01]  /*01b0*/  UISETP.NE.AND UP0, UPT, UR8, 0x3, UPT ;  /* 0x000000030800788c */ /* 0x000fe2000bf05270 */
[----:B------:R-:W-:Y:S01]  /*01c0*/  SHF.R.S32.HI R2, RZ, 0x1f, R4 ;  /* 0x0000001fff027819 */ /* 0x000fe20000011404 */
[----:B------:R-:W-:Y:S02]  /*01d0*/  UIADD3 UR10, UR6, -0x1, URZ ;  /* 0xffffffff060a7890 */ /* 0x000fe4000fffe03f */
[----:B------:R-:W-:Y:S01]  /*01e0*/  ISETP.NE.AND P1, PT, RZ, UR6, PT ;  /* 0x00000006ff007c0c */ /* 0x000fe2000bf25270 */
[----:B------:R-:W-:Y:S01]  /*01f0*/  UISETP.EQ.OR UP0, UPT, UR8, URZ, !UP0 ;  /* 0x0000003f0800728c */ /* 0x000fe2000c702670 */
[----:B------:R-:W-:Y:S01]  /*0200*/  LEA.HI R2, R2, R4, RZ, 0x7 ;  /* 0x0000000402027211 */ /* 0x000fe200078f38ff */
[----:B------:R-:W-:Y:S02]  /*0210*/  UISETP.GE.U32.AND UP1, UPT, UR10, 0x2, UPT ;  /* 0x000000020a00788c */ /* 0x000fe4000bf26070 */
[----:B------:R-:W-:-:S04]  /*0220*/  UISETP.EQ.AND UP0, UPT, UR6, URZ, UP0 ;  /* 0x0000003f0600728c */ /* 0x000fc80008702270 */
[----:B------:R-:W-:-:S04]  /*0230*/  USEL UR13, URZ, 0x1, !UP0 ;  /* 0x000000013f0d7887 */ /* 0x000fc8000c000000 */
[----:B------:R-:W-:Y:S01]  /*0240*/  USEL UR13, UR13, 0x2, UP1 ;  /* 0x000000020d0d7887 */ /* 0x000fe20008800000 */
[----:B0-----:R-:W-:-:S13]  /*0250*/  ISETP.NE.AND P0, PT, R3, RZ, PT ;  /* 0x000000ff0300720c */ /* 0x001fda0003f05270 */
[----:B------:R-:W-:Y:S05]  /*0260*/  @P0 BRA `(.L_x_2) ;  /* 0x0000000000580947 */ /* 0x000fea0003800000 */
[----:B------:R-:W0:Y:S01]  /*0270*/  S2UR UR9, SR_CgaCtaId ;  /* 0x00000000000979c3 */ /* 0x000e220000008800 */
[----:B------:R-:W-:Y:S01]  /*0280*/  UMOV UR4, 0x400 ;  /* 0x0000040000047882 */ /* 0x000fe20000000000 */
[----:B------:R-:W-:Y:S01]  /*0290*/  UMOV UR5, 0x1 ;  /* 0x0000000100057882 */ /* 0x000fe20000000000 */
[----:B------:R-:W-:Y:S01]  /*02a0*/  UMOV UR6, 0x8 ;  /* 0x0000000800067882 */ /* 0x000fe20000000000 */
[----:B------:R-:W-:Y:S01]  /*02b0*/  ELECT P0, URZ, PT ;  /* 0x00000000003f782f */ /* 0x000fe20003800000 */
[----:B------:R-:W-:-:S04]  /*02c0*/  UIADD3 UR6, -UR6, 0x100000, URZ ;  /* 0x0010000006067890 */ /* 0x000fc8000fffe13f */
[----:B------:R-:W-:Y:S02]  /*02d0*/  USHF.L.U32 UR7, UR6, 0xb, URZ ;  /* 0x0000000b06077899 */ /* 0x000fe4000800063f */
[----:B------:R-:W-:Y:S02]  /*02e0*/  USHF.L.U32 UR6, UR6, 0x1, URZ ;  /* 0x0000000106067899 */ /* 0x000fe4000800063f */
[----:B0-----:R-:W-:Y:S02]  /*02f0*/  ULEA UR9, UR9, UR4, 0x18 ;  /* 0x0000000409097291 */ /* 0x001fe4000f8ec03f */
[----:B------:R-:W-:-:S04]  /*0300*/  UIADD3 UR4, -UR5, 0x100000, URZ ;  /* 0x0010000005047890 */ /* 0x000fc8000fffe13f */
[----:B------:R-:W-:Y:S02]  /*0310*/  USHF.L.U32 UR5, UR4, 0xb, URZ ;  /* 0x0000000b04057899 */ /* 0x000fe4000800063f */
[----:B------:R-:W-:Y:S01]  /*0320*/  USHF.L.U32 UR4, UR4, 0x1, URZ ;  /* 0x0000000104047899 */ /* 0x000fe2000800063f */
[----:B------:R-:W0:Y:S11]  /*0330*/  FENCE.VIEW.ASYNC.S ;  /* 0x00000000000073c6 */ /* 0x000e360000000000 */
[----:B0-----:R0:W1:Y:S01]  /*0340*/  SYNCS.EXCH.64 URZ, [UR9], UR4 ;  /* 0x00000004093f75b2 */ /* 0x0010620008000100 */
[----:B------:R0:W2:Y:S01]  /*0350*/  SYNCS.EXCH.64 URZ, [UR9+0x20], UR6 ;  /* 0x00002006093f75b2 */ /* 0x0000a20008000100 */
[----:B------:R0:W3:Y:S01]  /*0360*/  SYNCS.EXCH.64 URZ, [UR9+0x8], UR4 ;  /* 0x00000804093f75b2 */ /* 0x0000e20008000100 */
[----:B------:R0:W4:Y:S01]  /*0370*/  SYNCS.EXCH.64 URZ, [UR9+0x28], UR6 ;  /* 0x00002806093f75b2 */ /* 0x0001220008000100 */
[----:B------:R0:W0:Y:S01]  /*0380*/  SYNCS.EXCH.64 URZ, [UR9+0x10], UR4 ;  /* 0x00001004093f75b2 */ /* 0x0000220008000100 */
[----:B------:R0:W0:Y:S01]  /*0390*/  SYNCS.EXCH.64 URZ, [UR9+0x30], UR6 ;  /* 0x00003006093f75b2 */ /* 0x0000220008000100 */
[----:B------:R0:W0:Y:S01]  /*03a0*/  SYNCS.EXCH.64 URZ, [UR9+0x18], UR4 ;  /* 0x00001804093f75b2 */ /* 0x0000220008000100 */
[----:B------:R0:W0:Y:S01]  /*03b0*/  SYNCS.EXCH.64 URZ, [UR9+0x38], UR6 ;  /* 0x00003806093f75b2 */ /* 0x0000220008000100 */
[----:B------:R-:W-:Y:S01]  /*03c0*/  NOP ;  /* 0x0000000000007918 */ /* 0x000fe20000000000 */
.L_x_2:
[----:B------:R-:W5:Y:S01]  /*03d0*/  SHFL.IDX PT, R0, R0, RZ, 0x1f ;  /* 0x00001fff00007589 */ /* 0x000f6200000e0000 */
[----:B0-----:R-:W0:Y:S01]  /*03e0*/  S2UR UR9, SR_CTAID.X ;  /* 0x00000000000979c3 */ /* 0x001e220000002500 */
[----:B------:R-:W-:Y:S02]  /*03f0*/  LOP3.LUT R2, R2, 0xffffff80, RZ, 0xc0, !PT ;  /* 0xffffff8002027812 */ /* 0x000fe400078ec0ff */
[----:B------:R-:W-:Y:S02]  /*0400*/  ELECT P0, URZ, PT ;  /* 0x00000000003f782f */ /* 0x000fe40003800000 */
[----:B------:R-:W-:Y:S01]  /*0410*/  SHF.R.S32.HI R8, RZ, 0x1f, R3 ;  /* 0x0000001fff087819 */ /* 0x000fe20000011403 */
[----:B------:R-:W-:Y:S01]  /*0420*/  ULDC UR4, c[0x0][0x150] ;  /* 0x0000540000047ab9 */ /* 0x000fe20000000800 */
[----:B------:R-:W-:Y:S01]  /*0430*/  NOP ;  /* 0x0000000000007918 */ /* 0x000fe20000000000 */
[----:B------:R-:W-:Y:S01]  /*0440*/  IMAD.IADD R4, R4, 0x1, -R2 ;  /* 0x0000000104047824 */ /* 0x000fe200078e0a02 */
[----:B------:R-:W-:Y:S01]  /*0450*/  LEA.HI R8, R8, R3, RZ, 0x2 ;  /* 0x0000000308087211 */ /* 0x000fe200078f10ff */
[----:B------:R-:W1:Y:S01]  /*0460*/  S2R R2, SR_CTAID.Y ;  /* 0x0000000000027919 */ /* 0x000e620000002600 */
[----:B------:R-:W2:Y:S01]  /*0470*/  LDC R9, c[0x0][0x144] ;  /* 0x00005100ff097b82 */ /* 0x000ea20000000800 */
[----:B------:R-:W-:Y:S01]  /*0480*/  NOP ;  /* 0x0000000000007918 */ /* 0x000fe20000000000 */
[----:B------:R-:W-:-:S02]  /*0490*/  SHF.R.S32.HI R5, RZ, 0x1f, R4 ;  /* 0x0000001fff057819 */ /* 0x000fc40000011404 */
[----:B------:R-:W-:Y:S02]  /*04a0*/  LOP3.LUT R8, R8, 0x3ffffffc, RZ, 0xc0, !PT ;  /* 0x3ffffffc08087812 */ /* 0x000fe400078ec0ff */
[----:B------:R-:W-:Y:S02]  /*04b0*/  LEA.HI R5, R5, R4, RZ, 0x3 ;  /* 0x0000000405057211 */ /* 0x000fe400078f18ff */
[----:B------:R-:W3:Y:S01]  /*04c0*/  LDC R11, c[0x0][0x148] ;  /* 0x00005200ff0b7b82 */ /* 0x000ee20000000800 */
[----:B------:R-:W-:Y:S01]  /*04d0*/  IMAD.IADD R8, R3, 0x1, -R8 ;  /* 0x0000000103087824 */ /* 0x000fe200078e0a08 */
[--C-:B------:R-:W-:Y:S02]  /*04e0*/  SHF.R.S32.HI R6, RZ, 0x3, R5.reuse ;  /* 0x00000003ff067819 */ /* 0x100fe40000011405 */
[----:B------:R-:W-:Y:S02]  /*04f0*/  SHF.R.S32.HI R5, RZ, 0x1f, R5 ;  /* 0x0000001fff057819 */ /* 0x000fe40000011405 */
[----:B-----5:R-:W-:-:S02]  /*0500*/  ISETP.NE.OR P0, PT, R0, RZ, !P0 ;  /* 0x000000ff0000720c */ /* 0x020fc40004705670 */
[----:B------:R-:W-:Y:S02]  /*0510*/  LEA.HI R5, R5, R6, RZ, 0x2 ;  /* 0x0000000605057211 */ /* 0x000fe400078f10ff */
[----:B0-----:R-:W-:Y:S02]  /*0520*/  I2FP.F32.U32 R0, UR9 ;  /* 0x0000000900007c45 */ /* 0x001fe40008201000 */
[----:B------:R-:W-:-:S03]  /*0530*/  LOP3.LUT R5, R5, 0xfffffffc, RZ, 0xc0, !PT ;  /* 0xfffffffc05057812 */ /* 0x000fc600078ec0ff */
[----:B------:R-:W-:Y:S01]  /*0540*/  FMUL R7, R0, UR4 ;  /* 0x0000000400077c20 */ /* 0x000fe20008400000 */
[----:B------:R-:W-:Y:S01]  /*0550*/  ULDC UR4, c[0x0][0x154] ;  /* 0x0000550000047ab9 */ /* 0x000fe20000000800 */
[----:B------:R-:W-:Y:S02]  /*0560*/  IMAD.IADD R5, R6, 0x1, -R5 ;  /* 0x0000000106057824 */ /* 0x000fe400078e0a05 */
[----:B------:R-:W-:Y:S01]  /*0570*/  VOTEU.ALL UP0, P0 ;  /* 0x00000000003f7886 */ /* 0x000fe20000000000 */
[----:B------:R-:W-:Y:S01]  /*0580*/  VOTEU.ALL UP1, P0 ;  /* 0x00000000003f7886 */ /* 0x000fe20000020000 */
[----:B------:R-:W0:Y:S01]  /*0590*/  F2I.U32.TRUNC.NTZ R7, R7 ;  /* 0x0000000700077305 */ /* 0x000e22000020f000 */
[----:B------:R-:W-:Y:S01]  /*05a0*/  IMAD R5, R8, 0x4, R5 ;  /* 0x0000000408057824 */ /* 0x000fe200078e0205 */
[----:B-1----:R-:W-:Y:S01]  /*05b0*/  I2FP.F32.U32 R8, R2 ;  /* 0x0000000200087245 */ /* 0x002fe20000201000 */
[----:B------:R-:W1:Y:S01]  /*05c0*/  @!UP0 S2UR UR7, SR_CgaCtaId ;  /* 0x00000000000789c3 */ /* 0x000e620000008800 */
[----:B------:R-:W-:-:S02]  /*05d0*/  @!UP0 UMOV UR6, 0x400 ;  /* 0x0000040000068882 */ /* 0x000fc40000000000 */
[----:B------:R-:W-:Y:S01]  /*05e0*/  SHF.R.S32.HI R0, RZ, 0x1f, R5 ;  /* 0x0000001fff007819 */ /* 0x000fe20000011405 */
[----:B------:R-:W-:Y:S01]  /*05f0*/  FMUL R8, R8, UR4 ;  /* 0x0000000408087c20 */ /* 0x000fe20008400000 */
[----:B------:R-:W-:Y:S02]  /*0600*/  UMOV UR4, 0x20 ;  /* 0x0000002000047882 */ /* 0x000fe40000000000 */
[----:B------:R-:W-:Y:S01]  /*0610*/  LEA.HI R0, R0, R5, RZ, 0x2 ;  /* 0x0000000500007211 */ /* 0x000fe200078f10ff */
[----:B------:R-:W-:-:S04]  /*0620*/  @!UP0 UIADD3 UR4, -UR4, 0x100000, URZ ;  /* 0x0010000004048890 */ /* 0x000fc8000fffe13f */
[----:B------:R-:W-:Y:S02]  /*0630*/  @!UP0 USHF.L.U32 UR5, UR4, 0xb, URZ ;  /* 0x0000000b04058899 */ /* 0x000fe4000800063f */
[----:B------:R-:W-:Y:S01]  /*0640*/  @!UP0 USHF.L.U32 UR4, UR4, 0x1, URZ ;  /* 0x0000000104048899 */ /* 0x000fe2000800063f */
[----:B------:R-:W5:Y:S01]  /*0650*/  F2I.U32.TRUNC.NTZ R8, R8 ;  /* 0x0000000800087305 */ /* 0x000f62000020f000 */
[----:B------:R-:W-:Y:S01]  /*0660*/  LOP3.LUT R6, R0, 0xfffffffc, RZ, 0xc0, !PT ;  /* 0xfffffffc00067812 */ /* 0x000fe200078ec0ff */
[----:B0-----:R-:W-:-:S04]  /*0670*/  IMAD.MOV R10, RZ, RZ, -R7 ;  /* 0x000000ffff0a7224 */ /* 0x001fc800078e0a07 */
[----:B--2---:R-:W-:Y:S02]  /*0680*/  IMAD R0, R9, R10, UR9 ;  /* 0x0000000909007e24 */ /* 0x004fe4000f8e020a */
[C---:B------:R-:W-:Y:S02]  /*0690*/  IMAD.IADD R7, R5.reuse, 0x1, -R6 ;  /* 0x0000000105077824 */ /* 0x040fe400078e0a06 */
[----:B------:R-:W-:-:S03]  /*06a0*/  IMAD.SHL.U32 R6, R5, 0x4, RZ ;  /* 0x0000000405067824 */ /* 0x000fc600078e00ff */
[----:B------:R-:W-:Y:S01]  /*06b0*/  ISETP.NE.AND P2, PT, R7, R0, PT ;  /* 0x000000000700720c */ /* 0x000fe20003f45270 */
[----:B-1----:R-:W-:Y:S01]  /*06c0*/  @!UP0 ULEA UR6, UR7, UR6, 0x18 ;  /* 0x0000000607068291 */ /* 0x002fe2000f8ec03f */
[----:B------:R-:W-:Y:S01]  /*06d0*/  LOP3.LUT R13, R5, 0xc, R6, 0x78, !PT ;  /* 0x0000000c050d7812 */ /* 0x000fe200078e7806 */
[----:B-----5:R-:W-:Y:S01]  /*06e0*/  IMAD.MOV R12, RZ, RZ, -R8 ;  /* 0x000000ffff0c7224 */ /* 0x020fe200078e0a08 */
[----:B------:R-:W0:Y:S01]  /*06f0*/  LDC R7, c[0x0][0x140] ;  /* 0x00005000ff077b82 */ /* 0x000e220000000800 */
[----:B------:R-:W-:Y:S01]  /*0700*/  VOTEU.ALL UP0, P0 ;  /* 0x00000000003f7886 */ /* 0x000fe20000000000 */
[----:B------:R-:W-:Y:S01]  /*0710*/  LOP3.LUT P0, RZ, R4, 0x7, RZ, 0xc0, !PT ;  /* 0x0000000704ff7812 */ /* 0x000fe2000780c0ff */
[----:B---3--:R-:W-:Y:S01]  /*0720*/  IMAD R6, R11, R12, R2 ;  /* 0x0000000c0b067224 */ /* 0x008fe200078e0202 */
[----:B------:R1:W-:Y:S01]  /*0730*/  STL [R1+0x74], R13 ;  /* 0x0000740d01007387 */ /* 0x0003e20000100800 */
[----:B------:R-:W-:Y:S01]  /*0740*/  IMAD.MOV.U32 R4, RZ, RZ, 0x1 ;  /* 0x00000001ff047424 */ /* 0x000fe200078e00ff */
[----:B------:R-:W-:-:S03]  /*0750*/  ISETP.LT.U32.AND P0, PT, R13, 0x4, !P0 ;  /* 0x000000040d00780c */ /* 0x000fc60004701070 */
[----:B------:R-:W-:Y:S01]  /*0760*/  @P2 SHF.R.S32.HI R5, RZ, 0x1f, R13 ;  /* 0x0000001fff052819 */ /* 0x000fe2000001140d */
[----:B------:R-:W2:Y:S02]  /*0770*/  FENCE.VIEW.ASYNC.S ;  /* 0x00000000000073c6 */ /* 0x000ea40000000000 */
[----:B--2---:R1:W2:Y:S01]  /*0780*/  @!UP0 SYNCS.EXCH.64 URZ, [UR6+0x50], UR4 ;  /* 0x00005004063f85b2 */ /* 0x0042a20008000100 */
[----:B------:R-:W-:-:S04]  /*0790*/  @P2 LEA.HI R5, R5, R13, RZ, 0x2 ;  /* 0x0000000d05052211 */ /* 0x000fc800078f10ff */
[----:B------:R-:W-:-:S04]  /*07a0*/  @P2 SHF.R.S32.HI R5, RZ, 0x2, R5 ;  /* 0x00000002ff052819 */ /* 0x000fc80000011405 */
[----:B------:R-:W-:Y:S02]  /*07b0*/  @P2 ISETP.NE.AND P3, PT, R5, R6, PT ;  /* 0x000000060500220c */ /* 0x000fe40003f65270 */
[----:B------:R-:W-:Y:S02]  /*07c0*/  SEL R5, RZ, 0x1, !P0 ;  /* 0x00000001ff057807 */ /* 0x000fe40004000000 */
[----:B------:R-:W-:Y:S01]  /*07d0*/  @P2 SEL R4, RZ, 0x1, P3 ;  /* 0x00000001ff042807 */ /* 0x000fe20001800000 */
[----:B------:R1:W3:Y:S01]  /*07e0*/  @!UP1 SYNCS.EXCH.64 URZ, [UR6+0x58], UR4 ;  /* 0x00005804063f95b2 */ /* 0x0002e20008000100 */
[----:B0-----:R-:W-:Y:S01]  /*07f0*/  ISETP.EQ.U32.AND P4, PT, R7, 0x1, PT ;  /* 0x000000010700780c */ /* 0x001fe20003f82070 */
[----:B------:R-:W-:Y:S01]  /*0800*/  NOP ;  /* 0x0000000000007918 */ /* 0x000fe20000000000 */
[----:B------:R-:W-:-:S05]  /*0810*/  LOP3.LUT R4, R4, R5, RZ, 0xc0, !PT ;  /* 0x0000000504047212 */ /* 0x000fca00078ec0ff */
[----:B------:R1:W-:Y:S06]  /*0820*/  STL [R1+0x70], R4 ;  /* 0x0000700401007387 */ /* 0x0003ec0000100800 */
[----:B--23--:R-:W-:Y:S05]  /*0830*/  @!P4 BRA `(.L_x_3) ;  /* 0x000000000008c947 */ /* 0x00cfea0003800000 */
[----:B----4-:R-:W-:Y:S01]  /*0840*/  UCGABAR_ARV ;  /* 0x00000000000079c7 */ /* 0x010fe20008000000 */
[----:B------:R-:W-:Y:S05]  /*0850*/  BRA `(.L_x_4) ;  /* 0x0000000000047947 */ /* 0x000fea0003800000 */
.L_x_3:
[----:B----4-:R-:W-:Y:S01]  /*0860*/  NOP ;  /* 0x0000000000007918 */ /* 0x010fe20000000000 */
.L_x_4:
[----:B------:R-:W0:Y:S01]  /*0870*/  LDC R3, c[0x0][0x65c] ;  /* 0x00019700ff037b82 */ /* 0x000e220000000800 */
[----:B-1----:R-:W-:Y:S02]  /*0880*/  IMAD.U32 R4, RZ, RZ, UR9 ;  /* 0x00000009ff047e24 */ /* 0x002fe4000f8e00ff */
[----:B------:R-:W-:Y:S01]  /*0890*/  IMAD.MOV.U32 R5, RZ, RZ, RZ ;  /* 0x000000ffff057224 */ /* 0x000fe200078e00ff */
[----:B0-----:R-:W-:-:S13]  /*08a0*/  ISETP.NE.AND P2, PT, R3, 0x1, PT ;  /* 0x000000010300780c */ /* 0x001fda0003f45270 */
[----:B------:R-:W0:Y:S01]  /*08b0*/  @P2 LDC R7, c[0x0][0x10] ;  /* 0x00000400ff072b82 */ /* 0x000e220000000800 */
[----:B------:R-:W-:Y:S02]  /*08c0*/  @P2 IMAD.MOV.U32 R3, RZ, RZ, RZ ;  /* 0x000000ffff032224 */ /* 0x000fe400078e00ff */
[----:B------:R-:W-:-:S05]  /*08d0*/  @P2 IMAD.MOV.U32 R13, RZ, RZ, RZ ;  /* 0x000000ffff0d2224 */ /* 0x000fca00078e00ff */
[----:B------:R-:W1:Y:S01]  /*08e0*/  @!P2 LDC R9, c[0x0][0xc] ;  /* 0x00000300ff09ab82 */ /* 0x000e620000000800 */
[----:B0-----:R-:W-:-:S04]  /*08f0*/  @P2 IMAD.WIDE.U32 R6, R7, UR9, R2 ;  /* 0x0000000907062c25 */ /* 0x001fc8000f8e0002 */
[----:B------:R-:W-:Y:S02]  /*0900*/  @P2 IMAD.MOV.U32 R19, RZ, RZ, R6 ;  /* 0x000000ffff132224 */ /* 0x000fe400078e0006 */
[----:B------:R-:W-:Y:S02]  /*0910*/  @P2 IMAD.IADD R23, R7, 0x1, R13 ;  /* 0x0000000107172824 */ /* 0x000fe400078e020d */
[----:B-1----:R-:W-:-:S04]  /*0920*/  @!P2 IMAD.WIDE.U32 R4, R2, R9, R4 ;  /* 0x000000090204a225 */ /* 0x002fc800078e0004 */
[----:B------:R-:W-:Y:S02]  /*0930*/  @!P2 IMAD.MOV.U32 R19, RZ, RZ, R4 ;  /* 0x000000ffff13a224 */ /* 0x000fe400078e0004 */
[----:B------:R-:W-:-:S03]  /*0940*/  @!P2 IMAD.MOV.U32 R23, RZ, RZ, R5 ;  /* 0x000000ffff17a224 */ /* 0x000fc600078e0005 */
[----:B------:R0:W-:Y:S04]  /*0950*/  STL [R1+0x7c], R19 ;  /* 0x00007c1301007387 */ /* 0x0001e80000100800 */
[----:B------:R0:W-:Y:S01]  /*0960*/  STL [R1+0x78], R23 ;  /* 0x0000781701007387 */ /* 0x0001e20000100800 */
[----:B------:R-:W-:Y:S05]  /*0970*/  @!P4 BRA `(.L_x_5) ;  /* 0x00000000000cc947 */ /* 0x000fea0003800000 */
[----:B------:R-:W-:Y:S01]  /*0980*/  UCGABAR_WAIT ;  /* 0x0000000000007dc7 */ /* 0x000fe20008000000 */
[----:B------:R-:W-:Y:S01]  /*0990*/  CCTL.IVALL ;  /* 0x00000000ff00798f */ /* 0x000fe20002000000 */
[----:B------:R-:W-:Y:S05]  /*09a0*/  BRA `(.L_x_6) ;  /* 0x0000000000047947 */ /* 0x000fea0003800000 */
.L_x_5:
[----:B------:R-:W-:Y:S06]  /*09b0*/  BAR.SYNC.DEFER_BLOCKING 0x0 ;  /* 0x0000000000007b1d */ /* 0x000fec0000010000 */
.L_x_6:
[----:B------:R-:W-:Y:S05]  /*09c0*/  @!P1 BRA `(.L_x_7) ;  /* 0x000000e000f09947 */ /* 0x000fea0003800000 */
[----:B------:R-:W-:-:S06]  /*09d0*/  UISETP.GT.U32.AND UP0, UPT, UR10, 0x1, UPT ;  /* 0x000000010a00788c */ /* 0x000fcc000bf04070 */
[----:B------:R-:W-:-:S13]  /*09e0*/  PLOP3.LUT P0, PT, PT, PT, UP0, 0x80, 0x0 ;  /* 0x000000000000781c */ /* 0x000fda0003f0f008 */
[----:B------:R-:W-:Y:S05]  /*09f0*/  @P0 EXIT ;  /* 0x000000000000094d */ /* 0x000fea0003800000 */
[----:B------:R-:W-:Y:S01]  /*0a00*/  IMAD.MOV.U32 R6, RZ, RZ, -0x1 ;  /* 0xffffffffff067424 */ /* 0x000fe200078e00ff */
[----:B------:R-:W-:Y:S01]  /*0a10*/  ULDC.64 UR4, c[0x0][0x650] ;  /* 0x0001940000047ab9 */ /* 0x000fe20000000a00 */
[----:B------:R-:W-:Y:S01]  /*0a20*/  IMAD.MOV.U32 R5, RZ, RZ, -0x1 ;  /* 0xffffffffff057424 */ /* 0x000fe200078e00ff */
[----:B------:R-:W-:Y:S01]  /*0a30*/  ISETP.GE.U32.AND P0, PT, R19, UR4, PT ;  /* 0x0000000413007c0c */ /* 0x000fe2000bf06070 */
[----:B------:R-:W-:Y:S01]  /*0a40*/  UMOV UR22, 0xffffffff ;  /* 0xffffffff00167882 */ /* 0x000fe20000000000 */
[----:B------:R1:W-:Y:S01]  /*0a50*/  STL [R1+0x84], R6 ;  /* 0x0000840601007387 */ /* 0x0003e20000100800 */
[----:B------:R-:W-:Y:S02]  /*0a60*/  PRMT R4, RZ, 0x7610, R4 ;  /* 0x00007610ff047816 */ /* 0x000fe40000000004 */
[----:B------:R-:W-:Y:S01]  /*0a70*/  ISETP.GE.U32.AND.EX P0, PT, R23, UR5, PT, P0 ;  /* 0x0000000517007c0c */ /* 0x000fe2000bf06100 */
[----:B------:R1:W-:-:S12]  /*0a80*/  STL [R1+0x80], R5 ;  /* 0x0000800501007387 */ /* 0x0003d80000100800 */
[----:B-1----:R-:W-:Y:S05]  /*0a90*/  @P0 BRA `(.L_x_8) ;  /* 0x0000000400380947 */ /* 0x002fea0003800000 */
[----:B------:R-:W1:Y:S01]  /*0aa0*/  LDC.64 R14, c[0x0][0x628] ;  /* 0x00018a00ff0e7b82 */ /* 0x000e620000000a00 */
[----:B------:R-:W-:Y:S02]  /*0ab0*/  IMAD.MOV.U32 R4, RZ, RZ, R19 ;  /* 0x000000ffff047224 */ /* 0x000fe400078e0013 */
[----:B------:R-:W-:-:S05]  /*0ac0*/  IMAD.MOV.U32 R5, RZ, RZ, R23 ;  /* 0x000000ffff057224 */ /* 0x000fca00078e0017 */
[----:B------:R-:W2:Y:S08]  /*0ad0*/  LDC R10, c[0x0][0x630] ;  /* 0x00018c00ff0a7b82 */ /* 0x000eb00000000800 */
[----:B------:R-:W3:Y:S01]  /*0ae0*/  LDC.64 R16, c[0x0][0x620] ;  /* 0x00018800ff107b82 */ /* 0x000ee20000000a00 */
[----:B-1----:R-:W-:-:S04]  /*0af0*/  ISETP.NE.U32.AND P0, PT, R14, RZ, PT ;  /* 0x000000ff0e00720c */ /* 0x002fc80003f05070 */
[----:B------:R-:W-:-:S13]  /*0b00*/  ISETP.NE.AND.EX P0, PT, R15, RZ, PT, P0 ;  /* 0x000000ff0f00720c */ /* 0x000fda0003f05300 */
[----:B--23--:R-:W-:Y:S05]  /*0b10*/  @!P0 BRA `(.L_x_9) ;  /* 0x0000000000288947 */ /* 0x00cfea0003800000 */
[----:B------:R-:W1:Y:S02]  /*0b20*/  LDC R9, c[0x0][0x634] ;  /* 0x00018d00ff097b82 */ /* 0x000e640000000800 */
[----:B-1----:R-:W-:-:S05]  /*0b30*/  IADD3 R9, P0, R19, R9, RZ ;  /* 0x0000000913097210 */ /* 0x002fca0007f1e0ff */
[----:B------:R-:W-:-:S04]  /*0b40*/  IMAD.X R13, RZ, RZ, R23, P0 ;  /* 0x000000ffff0d7224 */ /* 0x000fc800000e0617 */
[----:B------:R-:W-:-:S04]  /*0b50*/  IMAD.WIDE.U32 R4, R13, R14, RZ ;  /* 0x0000000e0d047225 */ /* 0x000fc800078e00ff */
[----:B------:R-:W-:-:S04]  /*0b60*/  IMAD.WIDE.U32 R6, P0, R9, R15, R4 ;  /* 0x0000000f09067225 */ /* 0x000fc80007800004 */
[----:B------:R-:W-:-:S04]  /*0b70*/  IMAD.WIDE.U32 R4, R9, R14, RZ ;  /* 0x0000000e09047225 */ /* 0x000fc800078e00ff */
[----:B------:R-:W-:Y:S01]  /*0b80*/  IMAD.X R9, RZ, RZ, RZ, P0 ;  /* 0x000000ffff097224 */ /* 0x000fe200000e06ff */
[----:B------:R-:W-:Y:S01]  /*0b90*/  IADD3 RZ, P0, R5, R6, RZ ;  /* 0x0000000605ff7210 */ /* 0x000fe20007f1e0ff */
[----:B------:R-:W-:-:S04]  /*0ba0*/  IMAD.MOV.U32 R8, RZ, RZ, R7 ;  /* 0x000000ffff087224 */ /* 0x000fc800078e0007 */
[----:B------:R-:W-:-:S08]  /*0bb0*/  IMAD.WIDE.U32.X R4, R13, R15, R8, P0 ;  /* 0x0000000f0d047225 */ /* 0x000fd000000e0408 */
.L_x_9:
[----:B------:R-:W1:Y:S01]  /*0bc0*/  LDC.64 R20, c[0x0][0x640] ;  /* 0x00019000ff147b82 */ /* 0x000e620000000a00 */
[-C--:B------:R-:W-:Y:S01]  /*0bd0*/  SHF.R.U64 R22, R4, R10.reuse, R5 ;  /* 0x0000000a04167219 */ /* 0x080fe20000001205 */
[----:B------:R-:W-:Y:S01]  /*0be0*/  IMAD.MOV.U32 R4, RZ, RZ, R19 ;  /* 0x000000ffff047224 */ /* 0x000fe200078e0013 */
[----:B------:R-:W-:Y:S01]  /*0bf0*/  SHF.R.U32.HI R3, RZ, R10, R5 ;  /* 0x0000000aff037219 */ /* 0x000fe20000011605 */
[----:B------:R-:W-:Y:S01]  /*0c00*/  IMAD.MOV.U32 R5, RZ, RZ, R23 ;  /* 0x000000ffff057224 */ /* 0x000fe200078e0017 */
[----:B------:R-:W-:Y:S01]  /*0c10*/  IADD3 R7, P0, RZ, -R22, RZ ;  /* 0x80000016ff077210 */ /* 0x000fe20007f1e0ff */
[----:B0-----:R-:W-:Y:S02]  /*0c20*/  IMAD R23, R11, R12, R2 ;  /* 0x0000000c0b177224 */ /* 0x001fe400078e0202 */
[----:B------:R-:W0:Y:S01]  /*0c30*/  LDC R8, c[0x0][0x618] ;  /* 0x00018600ff087b82 */ /* 0x000e220000000800 */
[----:B------:R-:W-:Y:S02]  /*0c40*/  IMAD.MOV.U32 R11, RZ, RZ, 0x1 ;  /* 0x00000001ff0b7424 */ /* 0x000fe400078e00ff */
[----:B------:R-:W-:-:S02]  /*0c50*/  IMAD.X R3, RZ, RZ, ~R3, P0 ;  /* 0x000000ffff037224 */ /* 0x000fc400000e0e03 */
[----:B------:R-:W-:-:S03]  /*0c60*/  IMAD.WIDE.U32 R4, R7, R16, R4 ;  /* 0x0000001007047225 */ /* 0x000fc600078e0004 */
[----:B------:R-:W2:Y:S01]  /*0c70*/  LDC R14, c[0x0][0x608] ;  /* 0x00018200ff0e7b82 */ /* 0x000ea20000000800 */
[----:B------:R-:W-:-:S04]  /*0c80*/  IMAD R6, R3, R16, RZ ;  /* 0x0000001003067224 */ /* 0x000fc800078e02ff */
[----:B------:R-:W-:-:S03]  /*0c90*/  IMAD R3, R7, R17, R6 ;  /* 0x0000001107037224 */ /* 0x000fc600078e0206 */
[----:B------:R-:W3:Y:S01]  /*0ca0*/  LDC R18, c[0x0][0x658] ;  /* 0x00019600ff127b82 */ /* 0x000ee20000000800 */
[----:B------:R-:W-:Y:S01]  /*0cb0*/  IMAD.IADD R3, R5, 0x1, R3 ;  /* 0x0000000105037824 */ /* 0x000fe200078e0203 */
[----:B-1----:R-:W-:Y:S01]  /*0cc0*/  ISETP.NE.U32.AND P0, PT, R20, RZ, PT ;  /* 0x000000ff1400720c */ /* 0x002fe20003f05070 */
[----:B------:R-:W-:-:S03]  /*0cd0*/  IMAD.MOV.U32 R5, RZ, RZ, -0x1 ;  /* 0xffffffffff057424 */ /* 0x000fc600078e00ff */
[----:B------:R-:W-:Y:S02]  /*0ce0*/  ISETP.NE.AND.EX P0, PT, R21, RZ, PT, P0 ;  /* 0x000000ff1500720c */ /* 0x000fe40003f05300 */
[----:B------:R-:W1:Y:S01]  /*0cf0*/  LDC R13, c[0x0][0x600] ;  /* 0x00018000ff0d7b82 */ /* 0x000e620000000800 */
[-CC-:B0-----:R-:W-:Y:S02]  /*0d00*/  SHF.R.U64 R10, R4, R8.reuse, R3.reuse ;  /* 0x00000008040a7219 */ /* 0x181fe40000001203 */
[----:B------:R-:W-:-:S05]  /*0d10*/  SHF.R.U32.HI R3, RZ, R8, R3 ;  /* 0x00000008ff037219 */ /* 0x000fca0000011603 */
[----:B------:R-:W0:Y:S01]  /*0d20*/  LDC R15, c[0x0][0x648] ;  /* 0x00019200ff0f7b82 */ /* 0x000e220000000800 */
[-CC-:B--2---:R-:W-:Y:S02]  /*0d30*/  SHF.R.U64 R19, R10, R14.reuse, R3.reuse ;  /* 0x0000000e0a137219 */ /* 0x184fe40000001203 */
[----:B------:R-:W-:-:S05]  /*0d40*/  SHF.R.U32.HI R3, RZ, R14, R3 ;  /* 0x0000000eff037219 */ /* 0x000fca0000011603 */
[----:B------:R-:W2:Y:S01]  /*0d50*/  LDC R17, c[0x0][0x638] ;  /* 0x00018e00ff117b82 */ /* 0x000ea20000000800 */
[-C--:B---3--:R-:W-:Y:S02]  /*0d60*/  SHF.L.U32 R2, R5, R18.reuse, RZ ;  /* 0x0000001205027219 */ /* 0x088fe400000006ff */
[--C-:B------:R-:W-:Y:S02]  /*0d70*/  SHF.R.U64 R12, R19, R18, R3.reuse ;  /* 0x00000012130c7219 */ /* 0x100fe40000001203 */
[----:B------:R-:W-:Y:S02]  /*0d80*/  LOP3.LUT R8, RZ, R2, RZ, 0x33, !PT ;  /* 0x00000002ff087212 */ /* 0x000fe400078e33ff */
[----:B------:R-:W-:Y:S01]  /*0d90*/  SHF.R.U32.HI R3, RZ, R18, R3 ;  /* 0x00000012ff037219 */ /* 0x000fe20000011603 */
[----:B------:R-:W3:Y:S01]  /*0da0*/  LDC R16, c[0x0][0x610] ;  /* 0x00018400ff107b82 */ /* 0x000ee20000000800 */
[----:B------:R-:W-:Y:S01]  /*0db0*/  IMAD.MOV.U32 R2, RZ, RZ, R12 ;  /* 0x000000ffff027224 */ /* 0x000fe200078e000c */
[----:B------:R-:W-:Y:S06]  /*0dc0*/  @!P0 BRA `(.L_x_10) ;  /* 0x0000000000288947 */ /* 0x000fec0003800000 */
[----:B------:R-:W4:Y:S02]  /*0dd0*/  LDC R7, c[0x0][0x64c] ;  /* 0x00019300ff077b82 */ /* 0x000f240000000800 */
[----:B----4-:R-:W-:-:S05]  /*0de0*/  IADD3 R7, P0, R12, R7, RZ ;  /* 0x000000070c077210 */ /* 0x010fca0007f1e0ff */
        /* <DEDUP_REMOVED lines=8> */
.L_x_10:
[----:B0-----:R-:W-:Y:S01]  /*0e70*/  SHF.R.U64 R4, R2, R15, R3 ;  /* 0x0000000f02047219 */ /* 0x001fe20000001203 */
[----:B-1----:R-:W-:Y:S01]  /*0e80*/  VIADD R5, R13, 0xffffffff ;  /* 0xffffffff0d057836 */ /* 0x002fe20000000000 */
[----:B------:R-:W-:Y:S02]  /*0e90*/  SHF.L.U32 R2, R11, R18, RZ ;  /* 0x000000120b027219 */ /* 0x000fe400000006ff */
[----:B------:R-:W-:Y:S01]  /*0ea0*/  LOP3.LUT R3, R19, R8, RZ, 0xc0, !PT ;  /* 0x0000000813037212 */ /* 0x000fe200078ec0ff */
[----:B------:R-:W-:Y:S01]  /*0eb0*/  IMAD.MOV R6, RZ, RZ, -R4 ;  /* 0x000000ffff067224 */ /* 0x000fe200078e0a04 */
[----:B------:R-:W-:Y:S02]  /*0ec0*/  SEL R0, R0, R23, !P2 ;  /* 0x0000001700007207 */ /* 0x000fe40005000000 */
[----:B------:R-:W-:Y:S01]  /*0ed0*/  LOP3.LUT R5, R10, R5, RZ, 0xc0, !PT ;  /* 0x000000050a057212 */ /* 0x000fe200078ec0ff */
[----:B------:R-:W-:Y:S01]  /*0ee0*/  IMAD R3, R2, R4, R3 ;  /* 0x0000000402037224 */ /* 0x000fe200078e0203 */
[----:B------:R-:W-:Y:S01]  /*0ef0*/  R2UR UR22, R22 ;  /* 0x00000000161672ca */ /* 0x000fe200000e0000 */
[----:B--2---:R-:W-:-:S02]  /*0f00*/  IMAD R2, R6, R17, R12 ;  /* 0x0000001106027224 */ /* 0x004fc400078e020c */
[----:B---3--:R-:W-:Y:S02]  /*0f10*/  IMAD R0, R3, R16, R0 ;  /* 0x0000001003007224 */ /* 0x008fe400078e0200 */
[----:B------:R-:W-:Y:S02]  /*0f20*/  IMAD R3, R2, R13, R5 ;  /* 0x0000000d02037224 */ /* 0x000fe400078e0205 */
[----:B------:R-:W-:-:S03]  /*0f30*/  IMAD.MOV.U32 R4, RZ, RZ, 0x1 ;  /* 0x00000001ff047424 */ /* 0x000fc600078e00ff */
[----:B------:R-:W-:Y:S02]  /*0f40*/  SEL R2, R3, R0, !P2 ;  /* 0x0000000003027207 */ /* 0x000fe40005000000 */
[----:B------:R-:W-:-:S03]  /*0f50*/  SEL R0, R0, R3, !P2 ;  /* 0x0000000300007207 */ /* 0x000fc60005000000 */
[----:B------:R1:W-:Y:S04]  /*0f60*/  STL [R1+0x80], R2 ;  /* 0x0000800201007387 */ /* 0x0003e80000100800 */
[----:B------:R1:W-:Y:S02]  /*0f70*/  STL [R1+0x84], R0 ;  /* 0x0000840001007387 */ /* 0x0003e40000100800 */
.L_x_8:
[----:B------:R-:W-:-:S08]  /*0f80*/  NOP ;  /* 0x0000000000007918 */ /* 0x000fd00000000000 */
[----:B------:R-:W2:Y:S02]  /*0f90*/  USETMAXREG.TRY_ALLOC.CTAPOOL UP0, 0xe8 ;  /* 0x000000e8000079c8 */ /* 0x000ea40008000600 */
[----:B--2---:R-:W-:-:S13]  /*0fa0*/  PLOP3.LUT P0, PT, PT, PT, UP0, 0x80, 0x0 ;  /* 0x000000000000781c */ /* 0x004fda0003f0f008 */
[----:B------:R-:W-:Y:S05]  /*0fb0*/  @!P0 BRA `(.L_x_8) ;  /* 0xfffffffc00f08947 */ /* 0x000fea000383ffff */
[----:B------:R-:W-:Y:S01]  /*0fc0*/  ULDC.64 UR4, c[0x0][0x598] ;  /* 0x0001660000047ab9 */ /* 0x000fe20000000a00 */
[----:B------:R-:W-:Y:S01]  /*0fd0*/  ULDC.64 UR18, c[0x0][0x208] ;  /* 0x0000820000127ab9 */ /* 0x000fe20000000a00 */
[----:B------:R-:W-:-:S04]  /*0fe0*/  ISETP.NE.U32.AND P0, PT, RZ, UR4, PT ;  /* 0x00000004ff007c0c */ /* 0x000fc8000bf05070 */
[----:B------:R-:W-:-:S13]  /*0ff0*/  ISETP.NE.AND.EX P0, PT, RZ, UR5, PT, P0 ;  /* 0x00000005ff007c0c */ /* 0x000fda000bf05300 */
[----:B------:R-:W-:Y:S05]  /*1000*/  @!P0 BRA `(.L_x_11) ;  /* 0x0000000000208947 */ /* 0x000fea0003800000 */
[----:B-1----:R-:W1:Y:S02]  /*1010*/  LDC.64 R2, c[0x0][0x598] ;  /* 0x00016600ff027b82 */ /* 0x002e640000000a00 */
[----:B-1----:R-:W2:Y:S02]  /*1020*/  LDG.E.64 R2, desc[UR18][R2.64] ;  /* 0x0000001202027981 */ /* 0x002ea4000c1e1b00 */
[----:B--2---:R-:W-:-:S04]  /*1030*/  ISETP.NE.U32.AND P0, PT, R2, RZ, PT ;  /* 0x000000ff0200720c */ /* 0x004fc80003f05070 */
[----:B------:R-:W-:-:S13]  /*1040*/  ISETP.NE.AND.EX P0, PT, R3, RZ, PT, P0 ;  /* 0x000000ff0300720c */ /* 0x000fda0003f05300 */
[----:B------:R-:W-:Y:S05]  /*1050*/  @!P0 BRA `(.L_x_11) ;  /* 0x00000000000c8947 */ /* 0x000fea0003800000 */
[----:B------:R-:W2:Y:S02]  /*1060*/  LD.E R2, desc[UR18][R2.64] ;  /* 0x0000001202027980 */ /* 0x000ea4000c101900 */
[----:B--2---:R-:W-:Y:S01]  /*1070*/  R2UR UR20, R2 ;  /* 0x00000000021472ca */ /* 0x004fe200000e0000 */
[----:B------:R-:W-:-:S14]  /*1080*/  BRA `(.L_x_12) ;  /* 0x0000000000247947 */ /* 0x000fdc0003800000 */
.L_x_11:
[----:B------:R-:W-:Y:S02]  /*1090*/  ULDC.64 UR4, c[0x0][0x588] ;  /* 0x0001620000047ab9 */ /* 0x000fe40000000a00 */
[----:B------:R-:W-:-:S04]  /*10a0*/  ISETP.NE.U32.AND P0, PT, RZ, UR4, PT ;  /* 0x00000004ff007c0c */ /* 0x000fc8000bf05070 */
[----:B------:R-:W-:-:S13]  /*10b0*/  ISETP.NE.AND.EX P0, PT, RZ, UR5, PT, P0 ;  /* 0x00000005ff007c0c */ /* 0x000fda000bf05300 */
[----:B------:R-:W-:Y:S05]  /*10c0*/  @!P0 BRA `(.L_x_13) ;  /* 0x0000000000108947 */ /* 0x000fea0003800000 */
[----:B-1----:R-:W1:Y:S02]  /*10d0*/  LDC.64 R2, c[0x0][0x588] ;  /* 0x00016200ff027b82 */ /* 0x002e640000000a00 */
[----:B-1----:R-:W2:Y:S02]  /*10e0*/  LDG.E R2, desc[UR18][R2.64] ;  /* 0x0000001202027981 */ /* 0x002ea4000c1e1900 */
[----:B--2---:R-:W-:Y:S01]  /*10f0*/  R2UR UR20, R2 ;  /* 0x00000000021472ca */ /* 0x004fe200000e0000 */
[----:B------:R-:W-:-:S14]  /*1100*/  BRA `(.L_x_12) ;  /* 0x0000000000047947 */ /* 0x000fdc0003800000 */
.L_x_13:
[----:B------:R-:W-:-:S05]  /*1110*/  ULDC UR20, c[0x0][0x580] ;  /* 0x0001600000147ab9 */ /* 0x000fca0000000800 */
.L_x_12:
[----:B------:R-:W-:Y:S02]  /*1120*/  ULDC.64 UR4, c[0x0][0x5a0] ;  /* 0x0001680000047ab9 */ /* 0x000fe40000000a00 */
        /* <DEDUP_REMOVED lines=11> */
.L_x_14:
        /* <DEDUP_REMOVED lines=8> */
.L_x_16:
[----:B------:R-:W-:-:S05]  /*1260*/  ULDC UR21, c[0x0][0x584] ;  /* 0x0001610000157ab9 */ /* 0x000fca0000000800 */
.L_x_15:
[----:B------:R-:W-:-:S13]  /*1270*/  LOP3.LUT P0, RZ, R4, 0xff, RZ, 0xc0, !PT ;  /* 0x000000ff04ff7812 */ /* 0x000fda000780c0ff */
[----:B------:R-:W-:Y:S05]  /*1280*/  @!P0 EXIT ;  /* 0x000000000000894d */ /* 0x000fea0003800000 */
[----:B------:R-:W-:Y:S01]  /*1290*/  ULDC UR4, c[0x0][0x28c] ;  /* 0x0000a30000047ab9 */ /* 0x000fe20000000800 */
[----:B------:R-:W-:Y:S02]  /*12a0*/  ULOP3.LUT UR23, UR13, 0x1, URZ, 0xfc, !UPT ;  /* 0x000000010d177892 */ /* 0x000fe4000f8efc3f */
[----:B------:R-:W-:-:S04]  /*12b0*/  UIADD3 UR4, UR4, 0x7f, URZ ;  /* 0x0000007f04047890 */ /* 0x000fc8000fffe03f */
[----:B------:R-:W-:-:S04]  /*12c0*/  USHF.R.S32.HI UR5, URZ, 0x1f, UR4 ;  /* 0x0000001f3f057899 */ /* 0x000fc80008011404 */
[----:B------:R-:W-:-:S03]  /*12d0*/  ULEA.HI UR5, UR5, UR4, URZ, 0x7 ;  /* 0x0000000405057291 */ /* 0x000fc6000f8f383f */
[----:B------:R-:W-:Y:S01]  /*12e0*/  UMOV UR4, URZ ;  /* 0x0000003f00047c82 */ /* 0x000fe20008000000 */
[----:B------:R-:W-:-:S03]  /*12f0*/  USHF.R.S32.HI UR12, URZ, 0x7, UR5 ;  /* 0x000000073f0c7899 */ /* 0x000fc60008011405 */
[----:B------:R-:W-:-:S09]  /*1300*/  UMOV UR5, URZ ;  /* 0x0000003f00057c82 */ /* 0x000fd20008000000 */
.L_x_297:
[----:B-1----:R-:W1:Y:S01]  /*1310*/  S2R R0, SR_TID.X ;  /* 0x0000000000007919 */ /* 0x002e620000002100 */
[----:B--2---:R-:W2:Y:S01]  /*1320*/  S2UR UR11, SR_CgaCtaId ;  /* 0x00000000000b79c3 */ /* 0x004ea20000008800 */
[----:B------:R-:W-:Y:S01]  /*1330*/  UMOV UR14, 0x400 ;  /* 0x00000400000e7882 */ /* 0x000fe20000000000 */
[----:B------:R-:W-:Y:S01]  /*1340*/  UMOV UR6, URZ ;  /* 0x0000003f00067c82 */ /* 0x000fe20008000000 */
[----:B------:R-:W-:Y:S01]  /*1350*/  STL [R1+0x6c], RZ ;  /* 0x00006cff01007387 */ /* 0x000fe20000100800 */
[----:B------:R-:W-:Y:S01]  /*1360*/  UMOV UR7, URZ ;  /* 0x0000003f00077c82 */ /* 0x000fe20008000000 */
[----:B------:R-:W-:Y:S01]  /*1370*/  UMOV UR8, URZ ;  /* 0x0000003f00087c82 */ /* 0x000fe20008000000 */
[----:B------:R-:W-:Y:S01]  /*1380*/  UMOV UR16, UR5 ;  /* 0x0000000500107c82 */ /* 0x000fe20008000000 */
[----:B------:R-:W-:Y:S01]  /*1390*/  STL [R1+0x68], RZ ;  /* 0x000068ff01007387 */ /* 0x000fe20000100800 */
[----:B---3--:R-:W3:Y:S01]  /*13a0*/  LDC R2, c[0x0][0x28c] ;  /* 0x0000a300ff027b82 */ /* 0x008ee20000000800 */
[----:B------:R-:W-:Y:S01]  /*13b0*/  UMOV UR17, UR4 ;  /* 0x0000000400117c82 */ /* 0x000fe20008000000 */
[----:B------:R-:W-:Y:S01]  /*13c0*/  CS2R R4, SRZ ;  /* 0x0000000000047805 */ /* 0x000fe2000001ff00 */
[----:B------:R-:W-:Y:S01]  /*13d0*/  STL [R1+0x64], RZ ;  /* 0x000064ff01007387 */ /* 0x000fe20000100800 */
[----:B------:R-:W-:-:S02]  /*13e0*/  CS2R R6, SRZ ;  /* 0x0000000000067805 */ /* 0x000fc4000001ff00 */
[----:B------:R-:W-:Y:S02]  /*13f0*/  CS2R R8, SRZ ;  /* 0x0000000000087805 */ /* 0x000fe4000001ff00 */
[----:B------:R-:W-:Y:S01]  /*1400*/  CS2R R10, SRZ ;  /* 0x00000000000a7805 */ /* 0x000fe2000001ff00 */
[----:B------:R-:W-:Y:S01]  /*1410*/  STL [R1+0x60], RZ ;  /* 0x000060ff01007387 */ /* 0x000fe20000100800 */
[----:B------:R-:W-:Y:S02]  /*1420*/  CS2R R12, SRZ ;  /* 0x00000000000c7805 */ /* 0x000fe4000001ff00 */
[----:B------:R-:W-:Y:S02]  /*1430*/  CS2R R14, SRZ ;  /* 0x00000000000e7805 */ /* 0x000fe4000001ff00 */
[----:B------:R-:W-:Y:S01]  /*1440*/  CS2R R16, SRZ ;  /* 0x0000000000107805 */ /* 0x000fe2000001ff00 */
[----:B------:R-:W-:Y:S01]  /*1450*/  STL [R1+0x5c], RZ ;  /* 0x00005cff01007387 */ /* 0x000fe20000100800 */
[----:B0-----:R-:W-:-:S02]  /*1460*/  CS2R R18, SRZ ;  /* 0x0000000000127805 */ /* 0x001fc4000001ff00 */
[----:B------:R-:W-:Y:S02]  /*1470*/  CS2R R20, SRZ ;  /* 0x0000000000147805 */ /* 0x000fe4000001ff00 */
[----:B------:R-:W-:Y:S01]  /*1480*/  CS2R R22, SRZ ;  /* 0x0000000000167805 */ /* 0x000fe2000001ff00 */
[----:B------:R-:W-:Y:S01]  /*1490*/  STL [R1+0x58], RZ ;  /* 0x000058ff01007387 */ /* 0x000fe20000100800 */
[----:B--2---:R-:W-:Y:S01]  /*14a0*/  ULEA UR14, UR11, UR14, 0x18 ;  /* 0x0000000e0b0e7291 */ /* 0x004fe2000f8ec03f */
[----:B------:R-:W-:Y:S02]  /*14b0*/  CS2R R152, SRZ ;  /* 0x0000000000987805 */ /* 0x000fe4000001ff00 */
[----:B------:R-:W-:Y:S01]  /*14c0*/  CS2R R154, SRZ ;  /* 0x00000000009a7805 */ /* 0x000fe2000001ff00 */
[----:B------:R-:W-:Y:S01]  /*14d0*/  STL [R1+0x54], RZ ;  /* 0x000054ff01007387 */ /* 0x000fe20000100800 */
[----:B------:R-:W-:Y:S02]  /*14e0*/  CS2R R156, SRZ ;  /* 0x00000000009c7805 */ /* 0x000fe4000001ff00 */
[----:B------:R-:W-:-:S02]  /*14f0*/  CS2R R158, SRZ ;  /* 0x00000000009e7805 */ /* 0x000fc4000001ff00 */
[----:B------:R-:W-:Y:S02]  /*1500*/  CS2R R160, SRZ ;  /* 0x0000000000a07805 */ /* 0x000fe4000001ff00 */
[----:B-1----:R-:W-:Y:S01]  /*1510*/  LOP3.LUT R0, R0, 0x80, RZ, 0xc0, !PT ;  /* 0x0000008000007812 */ /* 0x002fe200078ec0ff */
[----:B------:R-:W-:Y:S01]  /*1520*/  STL [R1+0x50], RZ ;  /* 0x000050ff01007387 */ /* 0x000fe20000100800 */
[----:B---3--:R-:W-:Y:S02]  /*1530*/  ISETP.GE.AND P0, PT, R2, 0x1, PT ;  /* 0x000000010200780c */ /* 0x008fe40003f06270 */
[----:B------:R-:W-:Y:S02]  /*1540*/  CS2R R2, SRZ ;  /* 0x0000000000027805 */ /* 0x000fe4000001ff00 */
[----:B------:R-:W-:Y:S01]  /*1550*/  SHF.R.U32.HI R0, RZ, 0x7, R0 ;  /* 0x00000007ff007819 */ /* 0x000fe20000011600 */
        /* <DEDUP_REMOVED lines=8> */
[----:B------:R-:W0:Y:S01]  /*15e0*/  SHFL.IDX PT, R0, R0, RZ, 0x1f ;  /* 0x00001fff00007589 */ /* 0x000e2200000e0000 */
[----:B------:R-:W-:-:S02]  /*15f0*/  CS2R R174, SRZ ;  /* 0x0000000000ae7805 */ /* 0x000fc4000001ff00 */
[----:B------:R-:W-:Y:S02]  /*1600*/  CS2R R176, SRZ ;  /* 0x0000000000b07805 */ /* 0x000fe4000001ff00 */
[----:B------:R-:W-:Y:S01]  /*1610*/  CS2R R178, SRZ ;  /* 0x0000000000b27805 */ /* 0x000fe2000001ff00 */
[----:B------:R1:W-:Y:S01]  /*1620*/  STL [R1+0x44], RZ ;  /* 0x000044ff01007387 */ /* 0x0003e20000100800 */
[----:B------:R-:W-:Y:S02]  /*1630*/  CS2R R180, SRZ ;  /* 0x0000000000b47805 */ /* 0x000fe4000001ff00 */
[----:B------:R-:W-:Y:S02]  /*1640*/  CS2R R182, SRZ ;  /* 0x0000000000b67805 */ /* 0x000fe4000001ff00 */
[----:B------:R-:W-:Y:S01]  /*1650*/  CS2R R184, SRZ ;  /* 0x0000000000b87805 */ /* 0x000fe2000001ff00 */
[----:B------:R1:W-:Y:S01]  /*1660*/  STL [R1+0x40], RZ ;  /* 0x000040ff01007387 */ /* 0x0003e20000100800 */
        /* <DEDUP_REMOVED lines=14> */
[----:B------:R-:W-:Y:S02]  /*1750*/  CS2R R208, SRZ ;  /* 0x0000000000d07805 */ /* 0x000fe4000001ff00 */
[----:B0-----:R-:W-:Y:S01]  /*1760*/  R2UR UR9, R0 ;  /* 0x00000000000972ca */ /* 0x001fe200000e0000 */
[----:B------:R1:W-:Y:S01]  /*1770*/  STL [R1+0x30], RZ ;  /* 0x000030ff01007387 */ /* 0x0003e20000100800 */
[----:B------:R-:W-:Y:S01]  /*1780*/  IMAD.MOV.U32 R0, RZ, RZ, RZ ;  /* 0x000000ffff007224 */ /* 0x000fe200078e00ff */
[----:B------:R-:W-:-:S02]  /*1790*/  CS2R R210, SRZ ;  /* 0x0000000000d27805 */ /* 0x000fc4000001ff00 */
[----:B------:R-:W-:Y:S01]  /*17a0*/  CS2R R212, SRZ ;  /* 0x0000000000d47805 */ /* 0x000fe2000001ff00 */
[----:B------:R1:W-:Y:S01]  /*17b0*/  STL [R1+0x2c], RZ ;  /* 0x00002cff01007387 */ /* 0x0003e20000100800 */
[----:B------:R-:W-:Y:S02]  /*17c0*/  CS2R R214, SRZ ;  /* 0x0000000000d67805 */ /* 0x000fe4000001ff00 */
[----:B------:R-:W-:Y:S02]  /*17d0*/  CS2R R216, SRZ ;  /* 0x0000000000d87805 */ /* 0x000fe4000001ff00 */
[----:B------:R-:W-:Y:S01]  /*17e0*/  CS2R R218, SRZ ;  /* 0x0000000000da7805 */ /* 0x000fe2000001ff00 */
[----:B------:R1:W-:Y:S01]  /*17f0*/  STL [R1+0x28], RZ ;  /* 0x000028ff01007387 */ /* 0x0003e20000100800 */
[----:B------:R-:W-:Y:S02]  /*1800*/  CS2R R220, SRZ ;  /* 0x0000000000dc7805 */ /* 0x000fe4000001ff00 */
[----:B------:R-:W-:-:S02]  /*1810*/  CS2R R222, SRZ ;  /* 0x0000000000de7805 */ /* 0x000fc4000001ff00 */
[----:B------:R-:W-:Y:S01]  /*1820*/  CS2R R224, SRZ ;  /* 0x0000000000e07805 */ /* 0x000fe2000001ff00 */
[----:B------:R1:W-:Y:S01]  /*1830*/  STL [R1+0x24], RZ ;  /* 0x000024ff01007387 */ /* 0x0003e20000100800 */
[----:B------:R-:W-:Y:S01]  /*1840*/  ULEA.HI UR10, UR9, UR9, URZ, 0x1 ;  /* 0x00000009090a7291 */ /* 0x000fe2000f8f083f */
[----:B------:R-:W-:Y:S01]  /*1850*/  CS2R R226, SRZ ;  /* 0x0000000000e27805 */ /* 0x000fe2000001ff00 */
[----:B------:R-:W-:Y:S01]  /*1860*/  IMAD.MOV.U32 R228, RZ, RZ, RZ ;  /* 0x000000ffffe47224 */ /* 0x000fe200078e00ff */
[----:B------:R1:W-:Y:S01]  /*1870*/  STL [R1+0x20], RZ ;  /* 0x000020ff01007387 */ /* 0x0003e20000100800 */
[----:B------:R-:W-:Y:S01]  /*1880*/  ULOP3.LUT UR10, UR10, 0x7fffe, URZ, 0xc0, !UPT ;  /* 0x0007fffe0a0a7892 */ /* 0x000fe2000f8ec03f */
[----:B------:R-:W-:Y:S02]  /*1890*/  CS2R R24, SRZ ;  /* 0x0000000000187805 */ /* 0x000fe4000001ff00 */
[----:B------:R-:W-:Y:S01]  /*18a0*/  CS2R R26, SRZ ;  /* 0x00000000001a7805 */ /* 0x000fe2000001ff00 */
[----:B------:R1:W-:Y:S01]  /*18b0*/  STL [R1+0x1c], RZ ;  /* 0x00001cff01007387 */ /* 0x0003e20000100800 */
[----:B------:R-:W-:Y:S01]  /*18c0*/  UIADD3 UR10, UR9, -UR10, URZ ;  /* 0x8000000a090a7290 */ /* 0x000fe2000fffe03f */
[----:B------:R-:W-:-:S02]  /*18d0*/  CS2R R28, SRZ ;  /* 0x00000000001c7805 */ /* 0x000fc4000001ff00 */
[----:B----4-:R-:W-:Y:S01]  /*18e0*/  CS2R R30, SRZ ;  /* 0x00000000001e7805 */ /* 0x010fe2000001ff00 */
[----:B------:R1:W-:Y:S01]  /*18f0*/  STL [R1+0x18], RZ ;  /* 0x000018ff01007387 */ /* 0x0003e20000100800 */
[----:B------:R-:W-:Y:S01]  /*1900*/  ULEA UR10, UR10, UR14, 0xd ;  /* 0x0000000e0a0a7291 */ /* 0x000fe2000f8e683f */
[----:B------:R-:W-:Y:S02]  /*1910*/  CS2R R32, SRZ ;  /* 0x0000000000207805 */ /* 0x000fe4000001ff00 */
[----:B------:R-:W-:Y:S01]  /*1920*/  CS2R R34, SRZ ;  /* 0x0000000000227805 */ /* 0x000fe2000001ff00 */
[----:B------:R1:W-:Y:S01]  /*1930*/  STL [R1+0x14], RZ ;  /* 0x000014ff01007387 */ /* 0x0003e20000100800 */
[----:B------:R-:W-:Y:S01]  /*1940*/  UIADD3 UR10, UR10, 0x100, URZ ;  /* 0x000001000a0a7890 */ /* 0x000fe2000fffe03f */
[----:B------:R-:W-:Y:S02]  /*1950*/  CS2R R36, SRZ ;  /* 0x0000000000247805 */ /* 0x000fe4000001ff00 */
[----:B------:R-:W-:Y:S01]  /*1960*/  CS2R R38, SRZ ;  /* 0x0000000000267805 */ /* 0x000fe2000001ff00 */
[----:B------:R1:W-:Y:S01]  /*1970*/  STL [R1+0x10], RZ ;  /* 0x000010ff01007387 */ /* 0x0003e20000100800 */
[----:B------:R-:W-:Y:S01]  /*1980*/  USHF.R.U32.HI UR10, URZ, 0x4, UR10 ;  /* 0x000000043f0a7899 */ /* 0x000fe2000801160a */
[----:B------:R-:W-:-:S02]  /*1990*/  CS2R R40, SRZ ;  /* 0x0000000000287805 */ /* 0x000fc4000001ff00 */
[----:B------:R-:W-:Y:S01]  /*19a0*/  CS2R R42, SRZ ;  /* 0x00000000002a7805 */ /* 0x000fe2000001ff00 */
[----:B------:R1:W-:Y:S01]  /*19b0*/  STL [R1+0xc], RZ ;  /* 0x00000cff01007387 */ /* 0x0003e20000100800 */
[----:B------:R-:W-:Y:S01]  /*19c0*/  ULOP3.LUT UR15, UR10, 0x3fff, URZ, 0xc0, !UPT ;  /* 0x00003fff0a0f7892 */ /* 0x000fe2000f8ec03f */
        /* <DEDUP_REMOVED lines=10> */
[----:B------:R1:W-:Y:S01]  /*1a70*/  STL [R1], RZ ;  /* 0x000000ff01007387 */ /* 0x0003e20000100800 */
[----:B------:R-:W-:Y:S02]  /*1a80*/  CS2R R60, SRZ ;  /* 0x00000000003c7805 */ /* 0x000fe4000001ff00 */
[----:B------:R-:W-:Y:S02]  /*1a90*/  CS2R R62, SRZ ;  /* 0x00000000003e7805 */ /* 0x000fe4000001ff00 */
[----:B------:R-:W-:Y:S02]  /*1aa0*/  CS2R R64, SRZ ;  /* 0x0000000000407805 */ /* 0x000fe4000001ff00 */
[----:B------:R-:W-:-:S02]  /*1ab0*/  CS2R R66, SRZ ;  /* 0x0000000000427805 */ /* 0x000fc4000001ff00 */
[----:B------:R-:W-:Y:S02]  /*1ac0*/  CS2R R68, SRZ ;  /* 0x0000000000447805 */ /* 0x000fe4000001ff00 */
[----:B------:R-:W-:Y:S02]  /*1ad0*/  CS2R R70, SRZ ;  /* 0x0000000000467805 */ /* 0x000fe4000001ff00 */
        /* <DEDUP_REMOVED lines=39> */
[----:B------:R-:W-:Y:S01]  /*1d50*/  CS2R R150, SRZ ;  /* 0x0000000000967805 */ /* 0x000fe2000001ff00 */
[----:B-1----:R-:W-:Y:S06]  /*1d60*/  @!P0 BRA `(.L_x_17) ;  /* 0x0000001000948947 */ /* 0x002fec0003800000 */
[----:B------:R-:W-:-:S06]  /*1d70*/  UISETP.NE.AND UP0, UPT, UR23, 0x3, UPT ;  /* 0x000000031700788c */ /* 0x000fcc000bf05270 */
[----:B------:R-:W-:-:S13]  /*1d80*/  PLOP3.LUT P1, PT, PT, PT, UP0, 0x80, 0x0 ;  /* 0x000000000000781c */ /* 0x000fda0003f2f008 */
[----:B------:R-:W-:Y:S05]  /*1d90*/  @!P1 BRA `(.L_x_18) ;  /* 0x0000000000049947 */ /* 0x000fea0003800000 */
[----:B------:R-:W-:Y:S01]  /*1da0*/  BPT.TRAP 0x1 ;  /* 0x000000040000795c */ /* 0x000fe20000300000 */
.L_x_18:
[----:B------:R-:W-:Y:S01]  /*1db0*/  ULEA UR6, UR5, UR14, 0x3 ;  /* 0x0000000e05067291 */ /* 0x000fe2000f8e183f */
[----:B------:R-:W-:-:S05]  /*1dc0*/  IMAD.U32 R0, RZ, RZ, UR4 ;  /* 0x00000004ff007e24 */ /* 0x000fca000f8e00ff */
[----:B------:R-:W-:-:S04]  /*1dd0*/  SHF.L.U32 R0, R0, 0x1f, RZ ;  /* 0x0000001f00007819 */ /* 0x000fc800000006ff */
[----:B------:R0:W1:Y:S01]  /*1de0*/  SYNCS.PHASECHK.TRANS64.TRYWAIT P0, [UR6], R0 ;  /* 0x00000000ff0075a7 */ /* 0x0000620008000146 */
[----:B------:R-:W-:Y:S05]  /*1df0*/  @!P1 BRA `(.L_x_19) ;  /* 0x0000000000049947 */ /* 0x000fea0003800000 */
[----:B------:R-:W-:Y:S01]  /*1e00*/  BPT.TRAP 0x1 ;  /* 0x000000040000795c */ /* 0x000fe20000300000 */
.L_x_19:
[----:B-1----:R-:W-:Y:S05]  /*1e10*/  @P0 BRA `(.L_x_20) ;  /* 0x0000000000080947 */ /* 0x002fea0003800000 */
[----:B------:R-:W1:Y:S02]  /*1e20*/  SYNCS.PHASECHK.TRANS64.TRYWAIT P0, [UR6], R0 ;  /* 0x00000000ff0075a7 */ /* 0x000e640008000146 */
[----:B-1----:R-:W-:Y:S05]  /*1e30*/  @!P0 BRA `(.L_x_21) ;  /* 0x000000e400708947 */ /* 0x002fea0003800000 */
.L_x_20:
[----:B------:R-:W-:Y:S01]  /*1e40*/  UIADD3 UR6, UR14, 0x10100, URZ ;  /* 0x000101000e067890 */ /* 0x000fe2000fffe03f */
[----:B------:R-:W-:Y:S01]  /*1e50*/  WARPGROUP.ARRIVE ;  /* 0x00000000000079c5 */ /* 0x000fe20000000000 */
[----:B------:R-:W-:Y:S01]  /*1e60*/  ULOP3.LUT UR8, UR15, 0x10000, URZ, 0xfc, !UPT ;  /* 0x000100000f087892 */ /* 0x000fe2000f8efc3f */
[----:B------:R2:W-:Y:S01]  /*1e70*/  STL [R1+0x6c], RZ ;  /* 0x00006cff01007387 */ /* 0x0005e20000100800 */
[----:B------:R-:W-:Y:S01]  /*1e80*/  USHF.R.U32.HI UR6, URZ, 0x4, UR6 ;  /* 0x000000043f067899 */ /* 0x000fe20008011606 */
[----:B01----:R-:W-:Y:S01]  /*1e90*/  IMAD.MOV.U32 R0, RZ, RZ, RZ ;  /* 0x000000ffff007224 */ /* 0x003fe200078e00ff */
[----:B------:R-:W-:Y:S01]  /*1ea0*/  UMOV UR9, 0x40000040 ;  /* 0x4000004000097882 */ /* 0x000fe20000000000 */
[----:B------:R-:W-:Y:S01]  /*1eb0*/  UMOV UR11, 0x40000040 ;  /* 0x40000040000b7882 */ /* 0x000fe20000000000 */
[----:B------:R-:W-:Y:S01]  /*1ec0*/  ULOP3.LUT UR6, UR6, 0x3fff, URZ, 0xc0, !UPT ;  /* 0x00003fff06067892 */ /* 0x000fe2000f8ec03f */
[----:B------:R2:W-:Y:S01]  /*1ed0*/  STL [R1+0x68], RZ ;  /* 0x000068ff01007387 */ /* 0x0005e20000100800 */
[----:B------:R-:W-:-:S02]  /*1ee0*/  CS2R R2, SRZ ;  /* 0x0000000000027805 */ /* 0x000fc4000001ff00 */
[----:B------:R-:W-:Y:S01]  /*1ef0*/  CS2R R4, SRZ ;  /* 0x0000000000047805 */ /* 0x000fe2000001ff00 */
[----:B------:R-:W-:Y:S01]  /*1f00*/  ULOP3.LUT UR7, UR6, 0x10000, URZ, 0xfc, !UPT ;  /* 0x0001000006077892 */ /* 0x000fe2000f8efc3f */
[----:B------:R2:W-:Y:S01]  /*1f10*/  STL [R1+0x64], RZ ;  /* 0x000064ff01007387 */ /* 0x0005e20000100800 */
[----:B------:R-:W-:Y:S01]  /*1f20*/  ULEA UR6, UR5, UR8, 0xa ;  /* 0x0000000805067291 */ /* 0x000fe2000f8e503f */
[----:B------:R-:W-:Y:S01]  /*1f30*/  CS2R R6, SRZ ;  /* 0x0000000000067805 */ /* 0x000fe2000001ff00 */
[----:B------:R-:W-:Y:S01]  /*1f40*/  ULEA UR7, UR5, UR7, 0xb ;  /* 0x0000000705077291 */ /* 0x000fe2000f8e583f */
[----:B------:R2:W-:Y:S01]  /*1f50*/  STL [R1+0x60], RZ ;  /* 0x000060ff01007387 */ /* 0x0005e20000100800 */
[----:B------:R-:W-:Y:S02]  /*1f60*/  CS2R R8, SRZ ;  /* 0x0000000000087805 */ /* 0x000fe4000001ff00 */
[----:B------:R-:W-:Y:S02]  /*1f70*/  CS2R R10, SRZ ;  /* 0x00000000000a7805 */ /* 0x000fe4000001ff00 */
[----:B------:R-:W-:Y:S01]  /*1f80*/  CS2R R12, SRZ ;  /* 0x00000000000c7805 */ /* 0x000fe2000001ff00 */
[----:B------:R-:W-:Y:S01]  /*1f90*/  UMOV UR8, UR6 ;  /* 0x0000000600087c82 */ /* 0x000fe20008000000 */
[----:B------:R2:W-:Y:S01]  /*1fa0*/  STL [R1+0x5c], RZ ;  /* 0x00005cff01007387 */ /* 0x0005e20000100800 */
[----:B------:R-:W-:Y:S01]  /*1fb0*/  UMOV UR10, UR7 ;  /* 0x00000007000a7c82 */ /* 0x000fe20008000000 */
[----:B------:R-:W-:Y:S01]  /*1fc0*/  CS2R R14, SRZ ;  /* 0x00000000000e7805 */ /* 0x000fe2000001ff00 */
[----:B------:R-:W-:Y:S01]  /*1fd0*/  QGMMA.64x256x32.F32.E4M3.E4M3 R24, gdesc[UR8], RZ, !UPT ;  /* 0x03e00000081879f3 */ /* 0x000fe2000c7008ff */
[----:B------:R-:W-:Y:S01]  /*1fe0*/  UIADD3 UR8, UR6, 0x2, URZ ;  /* 0x0000000206087890 */ /* 0x000fe2000fffe03f */
[----:B------:R2:W-:Y:S01]  /*1ff0*/  STL [R1+0x58], RZ ;  /* 0x000058ff01007387 */ /* 0x0005e20000100800 */
[----:B------:R-:W-:Y:S01]  /*2000*/  UIADD3 UR10, UR7, 0x2, URZ ;  /* 0x00000002070a7890 */ /* 0x000fe2000fffe03f */
[----:B------:R-:W-:Y:S01]  /*2010*/  CS2R R16, SRZ ;  /* 0x0000000000107805 */ /* 0x000fe2000001ff00 */
[----:B------:R-:W-:Y:S01]  /*2020*/  UMOV UR9, 0x40000040 ;  /* 0x4000004000097882 */ /* 0x000fe20000000000 */
[----:B------:R-:W-:Y:S01]  /*2030*/  UMOV UR11, 0x40000040 ;  /* 0x40000040000b7882 */ /* 0x000fe20000000000 */
        /* <DEDUP_REMOVED lines=54> */
[----:B------:R-:W-:Y:S01]  /*23a0*/  CS2R R226, SRZ ;  /* 0x0000000000e27805 */ /* 0x000fe2000001ff00 */
[----:B------:R-:W-:Y:S01]  /*23b0*/  IMAD.MOV.U32 R228, RZ, RZ, RZ ;  /* 0x000000ffffe47224 */ /* 0x000fe200078e00ff */
[----:B------:R2:W-:Y:S04]  /*23c0*/  STL [R1+0x1c], RZ ;  /* 0x00001cff01007387 */ /* 0x0005e80000100800 */
[----:B------:R2:W-:Y:S04]  /*23d0*/  STL [R1+0x18], RZ ;  /* 0x000018ff01007387 */ /* 0x0005e80000100800 */
[----:B------:R2:W-:Y:S04]  /*23e0*/  STL [R1+0x14], RZ ;  /* 0x000014ff01007387 */ /* 0x0005e80000100800 */
[----:B------:R2:W-:Y:S04]  /*23f0*/  STL [R1+0x10], RZ ;  /* 0x000010ff01007387 */ /* 0x0005e80000100800 */
[----:B------:R2:W-:Y:S04]  /*2400*/  STL [R1+0xc], RZ ;  /* 0x00000cff01007387 */ /* 0x0005e80000100800 */
[----:B------:R2:W-:Y:S04]  /*2410*/  STL [R1+0x8], RZ ;  /* 0x000008ff01007387 */ /* 0x0005e80000100800 */
[----:B------:R2:W-:Y:S04]  /*2420*/  STL [R1+0x4], RZ ;  /* 0x000004ff01007387 */ /* 0x0005e80000100800 */
[----:B------:R2:W-:Y:S01]  /*2430*/  STL [R1], RZ ;  /* 0x000000ff01007387 */ /* 0x0005e20000100800 */
[----:B------:R-:W-:Y:S01]  /*2440*/  QGMMA.64x256x32.F32.E4M3.E4M3 R24, gdesc[UR8], R24 ;  /* 0x03e00000081879f3 */ /* 0x000fe20008700818 */
[----:B------:R-:W-:-:S02]  /*2450*/  UIADD3 UR8, UR6, 0x4, URZ ;  /* 0x0000000406087890 */ /* 0x000fc4000fffe03f */
[----:B------:R-:W-:Y:S01]  /*2460*/  UIADD3 UR10, UR7, 0x4, URZ ;  /* 0x00000004070a7890 */ /* 0x000fe2000fffe03f */
[----:B------:R-:W-:Y:S01]  /*2470*/  UMOV UR9, 0x40000040 ;  /* 0x4000004000097882 */ /* 0x000fe20000000000 */
[----:B------:R-:W-:-:S15]  /*2480*/  UMOV UR11, 0x40000040 ;  /* 0x40000040000b7882 */ /* 0x000fde0000000000 */
[----:B------:R-:W-:-:S08]  /*2490*/  NOP ;  /* 0x0000000000007918 */ /* 0x000fd00000000000 */
[----:B------:R-:W-:Y:S01]  /*24a0*/  QGMMA.64x256x32.F32.E4M3.E4M3 R24, gdesc[UR8], R24 ;  /* 0x03e00000081879f3 */ /* 0x000fe20008700818 */
[----:B------:R-:W-:Y:S02]  /*24b0*/  UIADD3 UR10, UR7, 0x6, URZ ;  /* 0x00000006070a7890 */ /* 0x000fe4000fffe03f */
[----:B------:R-:W-:Y:S01]  /*24c0*/  UIADD3 UR8, UR6, 0x6, URZ ;  /* 0x0000000606087890 */ /* 0x000fe2000fffe03f */
[----:B------:R-:W-:Y:S01]  /*24d0*/  ULDC UR7, c[0x0][0x50c] ;  /* 0x0001430000077ab9 */ /* 0x000fe20000000800 */
[----:B------:R-:W-:Y:S01]  /*24e0*/  UMOV UR9, 0x40000040 ;  /* 0x4000004000097882 */ /* 0x000fe20000000000 */
[----:B------:R-:W-:Y:S01]  /*24f0*/  UISETP.NE.AND UP0, UPT, UR7, 0x4, UPT ;  /* 0x000000040700788c */ /* 0x000fe2000bf05270 */
[----:B------:R-:W-:Y:S01]  /*2500*/  UMOV UR11, 0x40000040 ;  /* 0x40000040000b7882 */ /* 0x000fe20000000000 */
[----:B------:R-:W-:Y:S02]  /*2510*/  UMOV UR6, 0x4 ;  /* 0x0000000400067882 */ /* 0x000fe40000000000 */
[----:B------:R-:W-:-:S06]  /*2520*/  USEL UR7, URZ, 0x1, UP0 ;  /* 0x000000013f077887 */ /* 0x000fcc0008000000 */
[----:B------:R-:W-:-:S12]  /*2530*/  ISETP.NE.AND P0, PT, RZ, UR7, PT ;  /* 0x00000007ff007c0c */ /* 0x000fd8000bf05270 */
[----:B------:R-:W-:Y:S01]  /*2540*/  QGMMA.64x256x32.F32.E4M3.E4M3 R24, gdesc[UR8], R24, gsb0 ;  /* 0x03e00000081879f3 */ /* 0x000fe20008000818 */
[----:B--2---:R-:W-:Y:S05]  /*2550*/  @!P0 BRA `(.L_x_22) ;  /* 0x0000000800808947 */ /* 0x004fea0003800000 */
[----:B------:R-:W-:Y:S02]  /*2560*/  WARPGROUP.DEPBAR.LE gsb0, 0x0 ;  /* 0x00008000000079c5 */ /* 0x000fe40000010000 */
[----:B------:R-:W-:-:S01]  /*2570*/  FADD R227, RZ, R25 ;  /* 0x00000019ffe37221 */ /* 0x000fc20000000000 */
[----:B------:R-:W-:Y:S01]  /*2580*/  FADD R228, RZ, R24 ;  /* 0x00000018ffe47221 */ /* 0x000fe20000000000 */
[----:B------:R-:W-:-:S01]  /*2590*/  FADD R226, RZ, R26 ;  /* 0x0000001affe27221 */ /* 0x000fc20000000000 */
[----:B------:R-:W-:Y:S01]  /*25a0*/  FADD R225, RZ, R27 ;  /* 0x0000001bffe17221 */ /* 0x000fe20000000000 */
[----:B------:R-:W-:-:S01]  /*25b0*/  FADD R224, RZ, R28 ;  /* 0x0000001cffe07221 */ /* 0x000fc20000000000 */
[----:B------:R0:W-:Y:S01]  /*25c0*/  STL [R1+0x88], R227 ;  /* 0x000088e301007387 */ /* 0x0001e20000100800 */
[----:B------:R-:W-:-:S01]  /*25d0*/  FADD R223, RZ, R29 ;  /* 0x0000001dffdf7221 */ /* 0x000fc20000000000 */
[----:B------:R-:W-:Y:S01]  /*25e0*/  FADD R222, RZ, R30 ;  /* 0x0000001effde7221 */ /* 0x000fe20000000000 */
[----:B------:R-:W-:-:S01]  /*25f0*/  FADD R221, RZ, R31 ;  /* 0x0000001fffdd7221 */ /* 0x000fc20000000000 */
[----:B------:R-:W-:Y:S01]  /*2600*/  FADD R220, RZ, R32 ;  /* 0x00000020ffdc7221 */ /* 0x000fe20000000000 */
[----:B------:R-:W-:-:S01]  /*2610*/  FADD R219, RZ, R33 ;  /* 0x00000021ffdb7221 */ /* 0x000fc20000000000 */
[----:B------:R-:W-:Y:S01]  /*2620*/  FADD R218, RZ, R34 ;  /* 0x00000022ffda7221 */ /* 0x000fe20000000000 */
[----:B------:R-:W-:-:S01]  /*2630*/  FADD R217, RZ, R35 ;  /* 0x00000023ffd97221 */ /* 0x000fc20000000000 */
[----:B------:R-:W-:Y:S01]  /*2640*/  FADD R216, RZ, R36 ;  /* 0x00000024ffd87221 */ /* 0x000fe20000000000 */
[----:B------:R-:W-:-:S01]  /*2650*/  FADD R215, RZ, R37 ;  /* 0x00000025ffd77221 */ /* 0x000fc20000000000 */
[----:B0-----:R-:W-:Y:S01]  /*2660*/  FADD R227, RZ, R124 ;  /* 0x0000007cffe37221 */ /* 0x001fe20000000000 */
[----:B------:R-:W-:-:S01]  /*2670*/  FADD R214, RZ, R38 ;  /* 0x00000026ffd67221 */ /* 0x000fc20000000000 */
[----:B------:R-:W-:Y:S01]  /*2680*/  FADD R213, RZ, R39 ;  /* 0x00000027ffd57221 */ /* 0x000fe20000000000 */
[----:B------:R-:W-:-:S01]  /*2690*/  FADD R212, RZ, R40 ;  /* 0x00000028ffd47221 */ /* 0x000fc20000000000 */
[----:B------:R-:W-:Y:S01]  /*26a0*/  FADD R211, RZ, R41 ;  /* 0x00000029ffd37221 */ /* 0x000fe20000000000 */
[----:B------:R0:W-:Y:S01]  /*26b0*/  STL [R1], R227 ;  /* 0x000000e301007387 */ /* 0x0001e20000100800 */
        /* <DEDUP_REMOVED lines=94> */
[----:B0-----:R-:W-:-:S05]  /*2ca0*/  FADD R227, RZ, R131 ;  /* 0x00000083ffe37221 */ /* 0x001fca0000000000 */
[----:B------:R0:W-:Y:S02]  /*2cb0*/  STL [R1+0x1c], R227 ;  /* 0x00001ce301007387 */ /* 0x0001e40000100800 */
        /* <DEDUP_REMOVED lines=39> */
[----:B------:R0:W-:Y:S04]  /*2f30*/  STL [R1+0x6c], R227 ;  /* 0x00006ce301007387 */ /* 0x0001e80000100800 */
[----:B0-----:R0:W5:Y:S01]  /*2f40*/  LDL.LU R227, [R1+0x88] ;  /* 0x0000880001e37983 */ /* 0x0011620000300800 */
[----:B------:R-:W-:-:S05]  /*2f50*/  UMOV UR6, URZ ;  /* 0x0000003f00067c82 */ /* 0x000fca0008000000 */
.L_x_22:
[----:B------:R-:W-:Y:S01]  /*2f60*/  UIADD3 UR16, UR5, 0x1, URZ ;  /* 0x0000000105107890 */ /* 0x000fe2000fffe03f */
[----:B------:R-:W-:-:S03]  /*2f70*/  UMOV UR8, 0x1 ;  /* 0x0000000100087882 */ /* 0x000fc60000000000 */
[----:B------:R-:W-:-:S04]  /*2f80*/  UISETP.NE.AND UP0, UPT, UR16, 0x4, UPT ;  /* 0x000000041000788c */ /* 0x000fc8000bf05270 */
[----:B------:R-:W-:Y:S02]  /*2f90*/  USEL UR17, URZ, 0x1, UP0 ;  /* 0x000000013f117887 */ /* 0x000fe40008000000 */
[----:B------:R-:W-:Y:S02]  /*2fa0*/  USEL UR16, UR16, URZ, UP0 ;  /* 0x0000003f10107287 */ /* 0x000fe40008000000 */
[----:B------:R-:W-:-:S12]  /*2fb0*/  ULOP3.LUT UR17, UR4, UR17, URZ, 0x3c, !UPT ;  /* 0x0000001104117292 */ /* 0x000fd8000f8e3c3f */
.L_x_17:
[----:B------:R-:W-:-:S04]  /*2fc0*/  UISETP.LT.AND UP0, UPT, UR12, 0x1, UPT ;  /* 0x000000010c00788c */ /* 0x000fc8000bf01270 */
[----:B------:R-:W-:-:S04]  /*2fd0*/  USEL UR9, UR12, 0x1, UP0 ;  /* 0x000000010c097887 */ /* 0x000fc80008000000 */
[----:B------:R-:W-:-:S04]  /*2fe0*/  UIADD3 UR9, UR12, -UR9, URZ ;  /* 0x800000090c097290 */ /* 0x000fc8000fffe03f */
[----:B------:R-:W-:-:S06]  /*2ff0*/  UISETP.GE.AND UP0, UPT, UR9, 0x1, UPT ;  /* 0x000000010900788c */ /* 0x000fcc000bf06270 */
[----:B------:R-:W-:-:S13]  /*3000*/  PLOP3.LUT P0, PT, PT, PT, UP0, 0x80, 0x0 ;  /* 0x000000000000781c */ /* 0x000fda0003f0f008 */
[----:B------:R-:W-:Y:S05]  /*3010*/  @!P0 BRA `(.L_x_23) ;  /* 0x0000001000dc8947 */ /* 0x000fea0003800000 */
[----:B------:R-:W-:Y:S01]  /*3020*/  UMOV UR24, UR9 ;  /* 0x0000000900187c82 */ /* 0x000fe20008000000 */
[----:B------:R-:W-:Y:S01]  /*3030*/  UMOV UR25, UR5 ;  /* 0x0000000500197c82 */ /* 0x000fe20008000000 */
[----:B------:R-:W-:-:S05]  /*3040*/  ULDC UR27, c[0x0][0x50c] ;  /* 0x00014300001b7ab9 */ /* 0x000fca0000000800 */
.L_x_31:
[----:B------:R-:W-:-:S06]  /*3050*/  UISETP.NE.AND UP0, UPT, UR23, 0x3, UPT ;  /* 0x000000031700788c */ /* 0x000fcc000bf05270 */
[----:B------:R-:W-:-:S13]  /*3060*/  PLOP3.LUT P1, PT, PT, PT, UP0, 0x80, 0x0 ;  /* 0x000000000000781c */ /* 0x000fda0003f2f008 */
[----:B-----5:R-:W-:Y:S05]  /*3070*/  @!P1 BRA `(.L_x_24) ;  /* 0x0000000000049947 */ /* 0x020fea0003800000 */
[----:B------:R-:W-:Y:S01]  /*3080*/  BPT.TRAP 0x1 ;  /* 0x000000040000795c */ /* 0x000fe20000300000 */
.L_x_24:
[----:B------:R-:W1:Y:S01]  /*3090*/  S2UR UR9, SR_CgaCtaId ;  /* 0x00000000000979c3 */ /* 0x000e620000008800 */
[----:B------:R-:W-:Y:S01]  /*30a0*/  UMOV UR14, 0x400 ;  /* 0x00000400000e7882 */ /* 0x000fe20000000000 */
[----:B------:R-:W-:-:S05]  /*30b0*/  IMAD.U32 R229, RZ, RZ, UR17 ;  /* 0x00000011ffe57e24 */ /* 0x000fca000f8e00ff */
[----:B------:R-:W-:Y:S01]  /*30c0*/  SHF.L.U32 R229, R229, 0x1f, RZ ;  /* 0x0000001fe5e57819 */ /* 0x000fe200000006ff */
[----:B-1----:R-:W-:-:S04]  /*30d0*/  ULEA UR14, UR9, UR14, 0x18 ;  /* 0x0000000e090e7291 */ /* 0x002fc8000f8ec03f */
[----:B------:R-:W-:-:S09]  /*30e0*/  ULEA UR9, UR16, UR14, 0x3 ;  /* 0x0000000e10097291 */ /* 0x000fd2000f8e183f */
[----:B------:R1:W2:Y:S01]  /*30f0*/  SYNCS.PHASECHK.TRANS64.TRYWAIT P0, [UR9], R229 ;  /* 0x000000e5ff0075a7 */ /* 0x0002a20008000149 */
[----:B------:R-:W-:Y:S05]  /*3100*/  @!P1 BRA `(.L_x_25) ;  /* 0x0000000000049947 */ /* 0x000fea0003800000 */
[----:B------:R-:W-:Y:S01]  /*3110*/  BPT.TRAP 0x1 ;  /* 0x000000040000795c */ /* 0x000fe20000300000 */
.L_x_25:
[----:B--2---:R-:W-:Y:S05]  /*3120*/  @P0 BRA `(.L_x_26) ;  /* 0x0000000000080947 */ /* 0x004fea0003800000 */
[----:B------:R-:W2:Y:S02]  /*3130*/  SYNCS.PHASECHK.TRANS64.TRYWAIT P0, [UR9], R229 ;  /* 0x000000e5ff0075a7 */ /* 0x000ea40008000149 */
[----:B--2---:R-:W-:Y:S05]  /*3140*/  @!P0 BRA `(.L_x_27) ;  /* 0x000000d000c48947 */ /* 0x004fea0003800000 */
.L_x_26:
[----:B------:R-:W-:Y:S01]  /*3150*/  UIADD3 UR9, UR14, 0x10100, URZ ;  /* 0x000101000e097890 */ /* 0x000fe2000fffe03f */
[----:B------:R-:W-:Y:S01]  /*3160*/  WARPGROUP.ARRIVE ;  /* 0x00000000000079c5 */ /* 0x000fe20000000000 */
[----:B------:R-:W-:Y:S02]  /*3170*/  UISETP.NE.AND UP0, UPT, UR7, URZ, UPT ;  /* 0x0000003f0700728c */ /* 0x000fe4000bf05270 */
[----:B------:R-:W-:Y:S02]  /*3180*/  USHF.R.U32.HI UR9, URZ, 0x4, UR9 ;  /* 0x000000043f097899 */ /* 0x000fe40008011609 */
[----:B------:R-:W-:Y:S02]  /*3190*/  USEL UR8, UR8, URZ, !UP0 ;  /* 0x0000003f08087287 */ /* 0x000fe4000c000000 */
[----:B------:R-:W-:Y:S02]  /*31a0*/  ULOP3.LUT UR9, UR9, 0x3fff, URZ, 0xc0, !UPT ;  /* 0x00003fff09097892 */ /* 0x000fe4000f8ec03f */
[----:B------:R-:W-:-:S02]  /*31b0*/  ULOP3.LUT UR7, UR15, 0x10000, URZ, 0xfc, !UPT ;  /* 0x000100000f077892 */ /* 0x000fc4000f8efc3f */
[----:B------:R-:W-:Y:S02]  /*31c0*/  ULOP3.LUT UR9, UR9, 0x10000, URZ, 0xfc, !UPT ;  /* 0x0001000009097892 */ /* 0x000fe4000f8efc3f */
[----:B------:R-:W-:Y:S02]  /*31d0*/  UISETP.NE.U32.AND UP0, UPT, UR8, URZ, UPT ;  /* 0x0000003f0800728c */ /* 0x000fe4000bf05070 */
[----:B------:R-:W-:Y:S02]  /*31e0*/  ULEA UR7, UR16, UR7, 0xa ;  /* 0x0000000710077291 */ /* 0x000fe4000f8e503f */
[----:B------:R-:W-:Y:S01]  /*31f0*/  ULEA UR26, UR16, UR9, 0xb ;  /* 0x00000009101a7291 */ /* 0x000fe2000f8e583f */
[----:B------:R-:W-:Y:S02]  /*3200*/  UMOV UR11, 0x40000040 ;  /* 0x40000040000b7882 */ /* 0x000fe40000000000 */
[----:B------:R-:W-:Y:S01]  /*3210*/  UMOV UR9, 0x40000040 ;  /* 0x4000004000097882 */ /* 0x000fe20000000000 */
[----:B------:R-:W-:Y:S01]  /*3220*/  UIADD3 UR6, UR6, 0x4, URZ ;  /* 0x0000000406067890 */ /* 0x000fe2000fffe03f */
[----:B------:R-:W-:-:S02]  /*3230*/  UMOV UR8, UR7 ;  /* 0x0000000700087c82 */ /* 0x000fc40008000000 */
[----:B------:R-:W-:Y:S02]  /*3240*/  UMOV UR10, UR26 ;  /* 0x0000001a000a7c82 */ /* 0x000fe40008000000 */
[----:B------:R-:W-:Y:S01]  /*3250*/  QGMMA.64x256x32.F32.E4M3.E4M3 R24, gdesc[UR8], R24, UP0 ;  /* 0x03e00000081879f3 */ /* 0x000fe2000bf00818 */
[----:B------:R-:W-:Y:S02]  /*3260*/  UIADD3 UR8, UR7, 0x2, URZ ;  /* 0x0000000207087890 */ /* 0x000fe4000fffe03f */
[----:B------:R-:W-:Y:S01]  /*3270*/  UIADD3 UR10, UR26, 0x2, URZ ;  /* 0x000000021a0a7890 */ /* 0x000fe2000fffe03f */
[----:B------:R-:W-:Y:S01]  /*3280*/  UMOV UR9, 0x40000040 ;  /* 0x4000004000097882 */ /* 0x000fe20000000000 */
[----:B------:R-:W-:Y:S01]  /*3290*/  UMOV UR11, 0x40000040 ;  /* 0x40000040000b7882 */ /* 0x000fe20000000000 */
[----:B------:R-:W-:-:S15]  /*32a0*/  UISETP.NE.AND UP0, UPT, UR6, UR27, UPT ;  /* 0x0000001b0600728c */ /* 0x000fde000bf05270 */
[----:B------:R-:W-:-:S07]  /*32b0*/  NOP ;  /* 0x0000000000007918 */ /* 0x000fce0000000000 */
[----:B------:R-:W-:Y:S01]  /*32c0*/  QGMMA.64x256x32.F32.E4M3.E4M3 R24, gdesc[UR8], R24 ;  /* 0x03e00000081879f3 */ /* 0x000fe20008700818 */
[----:B------:R-:W-:Y:S02]  /*32d0*/  UIADD3 UR8, UR7, 0x4, URZ ;  /* 0x0000000407087890 */ /* 0x000fe4000fffe03f */
[----:B------:R-:W-:Y:S01]  /*32e0*/  UIADD3 UR10, UR26, 0x4, URZ ;  /* 0x000000041a0a7890 */ /* 0x000fe2000fffe03f */
[----:B------:R-:W-:Y:S01]  /*32f0*/  UMOV UR9, 0x40000040 ;  /* 0x4000004000097882 */ /* 0x000fe20000000000 */
[----:B------:R-:W-:-:S15]  /*3300*/  UMOV UR11, 0x40000040 ;  /* 0x40000040000b7882 */ /* 0x000fde0000000000 */
[----:B------:R-:W-:-:S08]  /*3310*/  NOP ;  /* 0x0000000000007918 */ /* 0x000fd00000000000 */
[----:B------:R-:W-:Y:S01]  /*3320*/  QGMMA.64x256x32.F32.E4M3.E4M3 R24, gdesc[UR8], R24 ;  /* 0x03e00000081879f3 */ /* 0x000fe20008700818 */
[----:B------:R-:W-:Y:S02]  /*3330*/  UIADD3 UR8, UR7, 0x6, URZ ;  /* 0x0000000607087890 */ /* 0x000fe4000fffe03f */
[----:B------:R-:W-:Y:S01]  /*3340*/  UIADD3 UR10, UR26, 0x6, URZ ;  /* 0x000000061a0a7890 */ /* 0x000fe2000fffe03f */
[----:B------:R-:W-:Y:S01]  /*3350*/  UMOV UR9, 0x40000040 ;  /* 0x4000004000097882 */ /* 0x000fe20000000000 */
[----:B------:R-:W-:Y:S01]  /*3360*/  UMOV UR11, 0x40000040 ;  /* 0x40000040000b7882 */ /* 0x000fe20000000000 */
[----:B------:R-:W-:-:S06]  /*3370*/  USEL UR7, URZ, 0x1, UP0 ;  /* 0x000000013f077887 */ /* 0x000fcc0008000000 */
[----:B------:R-:W-:-:S15]  /*3380*/  ISETP.NE.AND P0, PT, RZ, UR7, PT ;  /* 0x00000007ff007c0c */ /* 0x000fde000bf05270 */
[----:B------:R-:W-:-:S01]  /*3390*/  NOP ;  /* 0x0000000000007918 */ /* 0x000fc20000000000 */
[----:B------:R-:W-:Y:S03]  /*33a0*/  QGMMA.64x256x32.F32.E4M3.E4M3 R24, gdesc[UR8], R24, gsb0 ;  /* 0x03e00000081879f3 */ /* 0x000fe60008000818 */
[----:B------:R-:W-:Y:S02]  /*33b0*/  WARPGROUP.DEPBAR.LE gsb0, 0x1 ;  /* 0x00008000000079c5 */ /* 0x000fe40000010100 */
[----:B------:R-:W-:Y:S05]  /*33c0*/  @!P0 BRA `(.L_x_28) ;  /* 0x0000000c00708947 */ /* 0x000fea0003800000 */
[----:B------:R-:W-:Y:S02]  /*33d0*/  WARPGROUP.DEPBAR.LE gsb0, 0x0 ;  /* 0x00008000000079c5 */ /* 0x000fe40000010000 */
[----:B-----5:R-:W-:-:S01]  /*33e0*/  FADD R227, R25, R227 ;  /* 0x000000e319e37221 */ /* 0x020fc20000000000 */
[----:B------:R-:W-:Y:S01]  /*33f0*/  FADD R226, R26, R226 ;  /* 0x000000e21ae27221 */ /* 0x000fe20000000000 */
[----:B------:R-:W-:-:S01]  /*3400*/  FADD R225, R27, R225 ;  /* 0x000000e11be17221 */ /* 0x000fc20000000000 */
[----:B------:R-:W-:Y:S01]  /*3410*/  FADD R224, R28, R224 ;  /* 0x000000e01ce07221 */ /* 0x000fe20000000000 */
[----:B------:R-:W-:-:S01]  /*3420*/  FADD R223, R29, R223 ;  /* 0x000000df1ddf7221 */ /* 0x000fc20000000000 */
[----:B------:R2:W-:Y:S01]  /*3430*/  STL [R1+0x88], R227 ;  /* 0x000088e301007387 */ /* 0x0005e20000100800 */
[----:B------:R-:W-:-:S01]  /*3440*/  FADD R222, R30, R222 ;  /* 0x000000de1ede7221 */ /* 0x000fc20000000000 */
[----:B------:R-:W-:Y:S01]  /*3450*/  FADD R221, R31, R221 ;  /* 0x000000dd1fdd7221 */ /* 0x000fe20000000000 */
[----:B------:R-:W-:-:S01]  /*3460*/  FADD R220, R32, R220 ;  /* 0x000000dc20dc7221 */ /* 0x000fc20000000000 */
[----:B------:R-:W-:Y:S01]  /*3470*/  FADD R219, R33, R219 ;  /* 0x000000db21db7221 */ /* 0x000fe20000000000 */
[----:B------:R-:W-:-:S01]  /*3480*/  FADD R218, R34, R218 ;  /* 0x000000da22da7221 */ /* 0x000fc20000000000 */
[----:B------:R-:W-:Y:S01]  /*3490*/  FADD R217, R35, R217 ;  /* 0x000000d923d97221 */ /* 0x000fe20000000000 */
[----:B------:R-:W-:-:S01]  /*34a0*/  FADD R216, R36, R216 ;  /* 0x000000d824d87221 */ /* 0x000fc20000000000 */
[----:B------:R-:W-:Y:S01]  /*34b0*/  FADD R215, R37, R215 ;  /* 0x000000d725d77221 */ /* 0x000fe20000000000 */
[----:B------:R-:W-:-:S01]  /*34c0*/  FADD R214, R38, R214 ;  /* 0x000000d626d67221 */ /* 0x000fc20000000000 */
[----:B--2---:R-:W2:Y:S01]  /*34d0*/  LDL.LU R227, [R1+0x28] ;  /* 0x0000280001e37983 */ /* 0x004ea20000300800 */
[----:B------:R-:W-:-:S01]  /*34e0*/  FADD R213, R39, R213 ;  /* 0x000000d527d57221 */ /* 0x000fc20000000000 */
[----:B------:R-:W-:Y:S01]  /*34f0*/  FADD R212, R40, R212 ;  /* 0x000000d428d47221 */ /* 0x000fe20000000000 */
[----:B------:R-:W-:-:S01]  /*3500*/  FADD R211, R41, R211 ;  /* 0x000000d329d37221 */ /* 0x000fc20000000000 */
[----:B------:R3:W-:Y:S01]  /*3510*/  STL [R1+0x8c], R226 ;  /* 0x00008ce201007387 */ /* 0x0007e20000100800 */
[----:B------:R-:W-:-:S03]  /*3520*/  FADD R228, R24, R228 ;  /* 0x000000e418e47221 */ /* 0x000fc60000000000 */
[----:B---3--:R-:W3:Y:S04]  /*3530*/  LDL.LU R226, [R1+0x24] ;  /* 0x0000240001e27983 */ /* 0x008ee80000300800 */
[----:B------:R4:W-:Y:S04]  /*3540*/  STL [R1+0x90], R225 ;  /* 0x000090e101007387 */ /* 0x0009e80000100800 */
[----:B----4-:R-:W4:Y:S04]  /*3550*/  LDL.LU R225, [R1+0x20] ;  /* 0x0000200001e17983 */ /* 0x010f280000300800 */
[----:B------:R0:W-:Y:S04]  /*3560*/  STL [R1+0x94], R224 ;  /* 0x000094e001007387 */ /* 0x0001e80000100800 */
[----:B0-----:R-:W4:Y:S04]  /*3570*/  LDL.LU R224, [R1+0x1c] ;  /* 0x00001c0001e07983 */ /* 0x001f280000300800 */
        /* <DEDUP_REMOVED lines=13> */
[----:B0-----:R-:W4:Y:S04]  /*3650*/  LDL.LU R217, [R1] ;  /* 0x0000000001d97983 */ /* 0x001f280000300800 */
[----:B------:R-:W-:Y:S04]  /*3660*/  STL [R1+0xb4], R216 ;  /* 0x0000b4d801007387 */ /* 0x000fe80000100800 */
[----:B------:R-:W-:Y:S04]  /*3670*/  STL [R1+0xb8], R215 ;  /* 0x0000b8d701007387 */ /* 0x000fe80000100800 */
[----:B------:R-:W-:Y:S04]  /*3680*/  STL [R1+0xbc], R214 ;  /* 0x0000bcd601007387 */ /* 0x000fe80000100800 */
[----:B------:R-:W-:Y:S04]  /*3690*/  STL [R1+0xc0], R213 ;  /* 0x0000c0d501007387 */ /* 0x000fe80000100800 */
[----:B------:R-:W-:Y:S04]  /*36a0*/  STL [R1+0xc4], R212 ;  /* 0x0000c4d401007387 */ /* 0x000fe80000100800 */
[----:B------:R0:W-:Y:S01]  /*36b0*/  STL [R1+0xc8], R211 ;  /* 0x0000c8d301007387 */ /* 0x0001e20000100800 */
[----:B--2---:R-:W-:-:S01]  /*36c0*/  FADD R227, R134, R227 ;  /* 0x000000e386e37221 */ /* 0x004fc20000000000 */
[----:B---3--:R-:W-:Y:S01]  /*36d0*/  FADD R226, R133, R226 ;  /* 0x000000e285e27221 */ /* 0x008fe20000000000 */
[----:B----4-:R-:W-:-:S01]  /*36e0*/  FADD R225, R132, R225 ;  /* 0x000000e184e17221 */ /* 0x010fc20000000000 */
[----:B------:R-:W-:Y:S01]  /*36f0*/  FADD R224, R131, R224 ;  /* 0x000000e083e07221 */ /* 0x000fe20000000000 */
[----:B------:R-:W-:-:S01]  /*3700*/  FADD R223, R130, R223 ;  /* 0x000000df82df7221 */ /* 0x000fc20000000000 */
[----:B------:R-:W-:Y:S01]  /*3710*/  FADD R222, R129, R222 ;  /* 0x000000de81de7221 */ /* 0x000fe20000000000 */
[----:B------:R-:W-:-:S01]  /*3720*/  FADD R221, R128, R221 ;  /* 0x000000dd80dd7221 */ /* 0x000fc20000000000 */
[----:B------:R-:W-:Y:S01]  /*3730*/  FADD R220, R127, R220 ;  /* 0x000000dc7fdc7221 */ /* 0x000fe20000000000 */
[----:B------:R-:W-:-:S01]  /*3740*/  FADD R219, R126, R219 ;  /* 0x000000db7edb7221 */ /* 0x000fc20000000000 */
[----:B------:R-:W-:Y:S01]  /*3750*/  FADD R218, R125, R218 ;  /* 0x000000da7dda7221 */ /* 0x000fe20000000000 */
[----:B------:R-:W-:-:S05]  /*3760*/  FADD R217, R124, R217 ;  /* 0x000000d97cd97221 */ /* 0x000fca0000000000 */
[----:B------:R2:W-:Y:S04]  /*3770*/  STL [R1], R217 ;  /* 0x000000d901007387 */ /* 0x0005e80000100800 */
[----:B------:R3:W-:Y:S04]  /*3780*/  STL [R1+0x4], R218 ;  /* 0x000004da01007387 */ /* 0x0007e80000100800 */
[----:B------:R4:W-:Y:S04]  /*3790*/  STL [R1+0x8], R219 ;  /* 0x000008db01007387 */ /* 0x0009e80000100800 */
[----:B------:R1:W-:Y:S04]  /*37a0*/  STL [R1+0xc], R220 ;  /* 0x00000cdc01007387 */ /* 0x0003e80000100800 */
[----:B------:R1:W-:Y:S04]  /*37b0*/  STL [R1+0x10], R221 ;  /* 0x000010dd01007387 */ /* 0x0003e80000100800 */
[----:B------:R1:W-:Y:S04]  /*37c0*/  STL [R1+0x14], R222 ;  /* 0x000014de01007387 */ /* 0x0003e80000100800 */
[----:B------:R1:W-:Y:S04]  /*37d0*/  STL [R1+0x18], R223 ;  /* 0x000018df01007387 */ /* 0x0003e80000100800 */
[----:B------:R1:W-:Y:S04]  /*37e0*/  STL [R1+0x1c], R224 ;  /* 0x00001ce001007387 */ /* 0x0003e80000100800 */
[----:B0-----:R-:W4:Y:S04]  /*37f0*/  LDL.LU R211, [R1+0x2c] ;  /* 0x00002c0001d37983 */ /* 0x001f280000300800 */
[----:B------:R0:W-:Y:S04]  /*3800*/  STL [R1+0x20], R225 ;  /* 0x000020e101007387 */ /* 0x0001e80000100800 */
[----:B------:R-:W4:Y:S04]  /*3810*/  LDL.LU R212, [R1+0x30] ;  /* 0x0000300001d47983 */ /* 0x000f280000300800 */
[----:B------:R0:W-:Y:S04]  /*3820*/  STL [R1+0x24], R226 ;  /* 0x000024e201007387 */ /* 0x0001e80000100800 */
[----:B------:R-:W4:Y:S04]  /*3830*/  LDL.LU R213, [R1+0x34] ;  /* 0x0000340001d57983 */ /* 0x000f280000300800 */
[----:B------:R0:W-:Y:S04]  /*3840*/  STL [R1+0x28], R227 ;  /* 0x000028e301007387 */ /* 0x0001e80000100800 */
[----:B------:R-:W4:Y:S04]  /*3850*/  LDL.LU R214, [R1+0x38] ;  /* 0x0000380001d67983 */ /* 0x000f280000300800 */
[----:B------:R-:W4:Y:S04]  /*3860*/  LDL.LU R215, [R1+0x3c] ;  /* 0x00003c0001d77983 */ /* 0x000f280000300800 */
[----:B------:R-:W4:Y:S04]  /*3870*/  LDL.LU R216, [R1+0x40] ;  /* 0x0000400001d87983 */ /* 0x000f280000300800 */
[----:B--2---:R-:W2:Y:S04]  /*3880*/  LDL.LU R217, [R1+0x44] ;  /* 0x0000440001d97983 */ /* 0x004ea80000300800 */
[----:B---3--:R-:W3:Y:S04]  /*3890*/  LDL.LU R218, [R1+0x48] ;  /* 0x0000480001da7983 */ /* 0x008ee80000300800 */
[----:B----4-:R-:W4:Y:S04]  /*38a0*/  LDL.LU R219, [R1+0x4c] ;  /* 0x00004c0001db7983 */ /* 0x010f280000300800 */
[----:B-1----:R-:W4:Y:S04]  /*38b0*/  LDL.LU R220, [R1+0x50] ;  /* 0x0000500001dc7983 */ /* 0x002f280000300800 */
[----:B------:R-:W4:Y:S04]  /*38c0*/  LDL.LU R221, [R1+0x54] ;  /* 0x0000540001dd7983 */ /* 0x000f280000300800 */
[----:B------:R-:W4:Y:S04]  /*38d0*/  LDL.LU R222, [R1+0x58] ;  /* 0x0000580001de7983 */ /* 0x000f280000300800 */
[----:B------:R-:W4:Y:S04]  /*38e0*/  LDL.LU R223, [R1+0x5c] ;  /* 0x00005c0001df7983 */ /* 0x000f280000300800 */
[----:B------:R-:W4:Y:S04]  /*38f0*/  LDL.LU R224, [R1+0x60] ;  /* 0x0000600001e07983 */ /* 0x000f280000300800 */
[----:B0-----:R-:W4:Y:S04]  /*3900*/  LDL.LU R225, [R1+0x64] ;  /* 0x0000640001e17983 */ /* 0x001f280000300800 */
[----:B------:R-:W4:Y:S04]  /*3910*/  LDL.LU R226, [R1+0x68] ;  /* 0x0000680001e27983 */ /* 0x000f280000300800 */
[----:B------:R-:W4:Y:S01]  /*3920*/  LDL.LU R227, [R1+0x6c] ;  /* 0x00006c0001e37983 */ /* 0x000f220000300800 */
[----:B------:R-:W-:-:S05]  /*3930*/  FADD R211, R135, R211 ;  /* 0x000000d387d37221 */ /* 0x000fca0000000000 */
[----:B------:R0:W-:Y:S01]  /*3940*/  STL [R1+0x2c], R211 ;  /* 0x00002cd301007387 */ /* 0x0001e20000100800 */
[----:B------:R-:W-:-:S03]  /*3950*/  FADD R212, R136, R212 ;  /* 0x000000d488d47221 */ /* 0x000fc60000000000 */
[----:B0-----:R0:W5:Y:S01]  /*3960*/  LDL.LU R211, [R1+0xc8] ;  /* 0x0000c80001d37983 */ /* 0x0011620000300800 */
[----:B------:R-:W-:-:S03]  /*3970*/  FADD R213, R137, R213 ;  /* 0x000000d589d57221 */ /* 0x000fc60000000000 */
[----:B------:R1:W-:Y:S01]  /*3980*/  STL [R1+0x30], R212 ;  /* 0x000030d401007387 */ /* 0x0003e20000100800 */
[----:B------:R-:W-:-:S01]  /*3990*/  FADD R214, R138, R214 ;  /* 0x000000d68ad67221 */ /* 0x000fc20000000000 */
[----:B------:R-:W-:Y:S02]  /*39a0*/  FADD R215, R139, R215 ;  /* 0x000000d78bd77221 */ /* 0x000fe40000000000 */
[----:B-1----:R0:W5:Y:S01]  /*39b0*/  LDL.LU R212, [R1+0xc4] ;  /* 0x0000c40001d47983 */ /* 0x0021620000300800 */
[----:B------:R-:W-:-:S03]  /*39c0*/  FADD R216, R140, R216 ;  /* 0x000000d88cd87221 */ /* 0x000fc60000000000 */
[----:B------:R1:W-:Y:S01]  /*39d0*/  STL [R1+0x34], R213 ;  /* 0x000034d501007387 */ /* 0x0003e20000100800 */
[----:B--2---:R-:W-:-:S03]  /*39e0*/  FADD R217, R141, R217 ;  /* 0x000000d98dd97221 */ /* 0x004fc60000000000 */
[----:B-1----:R0:W5:Y:S01]  /*39f0*/  LDL.LU R213, [R1+0xc0] ;  /* 0x0000c00001d57983 */ /* 0x0021620000300800 */
[----:B---3--:R-:W-:-:S03]  /*3a00*/  FADD R218, R142, R218 ;  /* 0x000000da8eda7221 */ /* 0x008fc60000000000 */
[----:B------:R1:W-:Y:S01]  /*3a10*/  STL [R1+0x38], R214 ;  /* 0x000038d601007387 */ /* 0x0003e20000100800 */
[----:B----4-:R-:W-:-:S01]  /*3a20*/  FADD R219, R143, R219 ;  /* 0x000000db8fdb7221 */ /* 0x010fc20000000000 */
[----:B------:R-:W-:Y:S02]  /*3a30*/  FADD R220, R144, R220 ;  /* 0x000000dc90dc7221 */ /* 0x000fe40000000000 */
[----:B-1----:R0:W5:Y:S04]  /*3a40*/  LDL.LU R214, [R1+0xbc] ;  /* 0x0000bc0001d67983 */ /* 0x0021680000300800 */
[----:B------:R1:W-:Y:S01]  /*3a50*/  STL [R1+0x3c], R215 ;  /* 0x00003cd701007387 */ /* 0x0003e20000100800 */
[----:B------:R-:W-:-:S01]  /*3a60*/  FADD R221, R145, R221 ;  /* 0x000000dd91dd7221 */ /* 0x000fc20000000000 */
[----:B------:R-:W-:-:S02]  /*3a70*/  FADD R222, R146, R222 ;  /* 0x000000de92de7221 */ /* 0x000fc40000000000 */
[----:B-1----:R0:W5:Y:S04]  /*3a80*/  LDL.LU R215, [R1+0xb8] ;  /* 0x0000b80001d77983 */ /* 0x0021680000300800 */
[----:B------:R1:W-:Y:S01]  /*3a90*/  STL [R1+0x40], R216 ;  /* 0x000040d801007387 */ /* 0x0003e20000100800 */
[----:B------:R-:W-:-:S03]  /*3aa0*/  FADD R223, R147, R223 ;  /* 0x000000df93df7221 */ /* 0x000fc60000000000 */
        /* <DEDUP_REMOVED lines=13> */
[----:B------:R1:W-:Y:S04]  /*3b80*/  STL [R1+0x54], R221 ;  /* 0x000054dd01007387 */ /* 0x0003e80000100800 */
        /* <DEDUP_REMOVED lines=12> */
[----:B-1----:R0:W5:Y:S01]  /*3c50*/  LDL.LU R227, [R1+0x88] ;  /* 0x0000880001e37983 */ /* 0x0021620000300800 */
        /* <DEDUP_REMOVED lines=82> */
[----:B0-----:R-:W-:-:S06]  /*4180*/  UMOV UR6, URZ ;  /* 0x0000003f00067c82 */ /* 0x001fcc0008000000 */
.L_x_28:
[----:B------:R-:W-:Y:S05]  /*4190*/  @!P1 BRA `(.L_x_29) ;  /* 0x0000000000049947 */ /* 0x000fea0003800000 */
[----:B------:R-:W-:Y:S01]  /*41a0*/  BPT.TRAP 0x1 ;  /* 0x000000040000795c */ /* 0x000fe20000300000 */
.L_x_29:
[----:B------:R2:W-:Y:S04]  /*41b0*/  STL [R1+0x8c], R2 ;  /* 0x00008c0201007387 */ /* 0x0005e80000100800 */
[----:B--2---:R-:W2:Y:S04]  /*41c0*/  LDL R2, [R1+0x70] ;  /* 0x0000700001027983 */ /* 0x004ea80000100800 */
[----:B-----5:R3:W-:Y:S04]  /*41d0*/  STL [R1+0x88], R0 ;  /* 0x0000880001007387 */ /* 0x0207e80000100800 */
[----:B---3--:R-:W3:Y:S01]  /*41e0*/  LDL R0, [R1+0x74] ;  /* 0x0000740001007983 */ /* 0x008ee20000100800 */
[----:B-1----:R-:W-:Y:S01]  /*41f0*/  IMAD.U32 R229, RZ, RZ, UR25 ;  /* 0x00000019ffe57e24 */ /* 0x002fe2000f8e00ff */
[----:B--2---:R-:W-:-:S02]  /*4200*/  ISETP.NE.AND P0, PT, R2, RZ, PT ;  /* 0x000000ff0200720c */ /* 0x004fc40003f05270 */
[----:B------:R1:W5:Y:S11]  /*4210*/  LDL.LU R2, [R1+0x8c] ;  /* 0x00008c0001027983 */ /* 0x0003760000300800 */
[----:B------:R-:W-:-:S05]  /*4220*/  @P0 LEA R229, R229, UR14, 0x3 ;  /* 0x0000000ee5e50c11 */ /* 0x000fca000f8e18ff */
[----:B------:R-:W-:-:S05]  /*4230*/  @P0 VIADD R229, R229, 0x20 ;  /* 0x00000020e5e50836 */ /* 0x000fca0000000000 */
[----:B---3--:R-:W-:Y:S02]  /*4240*/  @P0 PRMT R229, R0, 0x654, R229 ;  /* 0x0000065400e50816 */ /* 0x008fe400000000e5 */
[----:B------:R1:W5:Y:S01]  /*4250*/  LDL.LU R0, [R1+0x88] ;  /* 0x0000880001007983 */ /* 0x0003620000300800 */
[----:B------:R-:W-:Y:S01]  /*4260*/  UISETP.GT.U32.AND UP0, UPT, UR13, 0x1, UPT ;  /* 0x000000010d00788c */ /* 0x000fe2000bf04070 */
[----:B------:R1:W-:Y:S05]  /*4270*/  @P0 SYNCS.ARRIVE.TRANS64.RED.A1T0 RZ, [R229+URZ], RZ ;  /* 0x000000ffe5ff09a7 */ /* 0x0003ea000810043f */
[----:B------:R-:W-:-:S13]  /*4280*/  PLOP3.LUT P0, PT, PT, PT, UP0, 0x80, 0x0 ;  /* 0x000000000000781c */ /* 0x000fda0003f0f008 */
[----:B-1----:R-:W-:Y:S05]  /*4290*/  @P0 BRA `(.L_x_30) ;  /* 0x0000000000040947 */ /* 0x002fea0003800000 */
[----:B------:R-:W-:Y:S01]  /*42a0*/  BPT.TRAP 0x1 ;  /* 0x000000040000795c */ /* 0x000fe20000300000 */
.L_x_30:
[----:B------:R-:W-:Y:S02]  /*42b0*/  UISETP.GT.AND UP2, UPT, UR24, 0x1, UPT ;  /* 0x000000011800788c */ /* 0x000fe4000bf44270 */
[----:B------:R-:W-:Y:S02]  /*42c0*/  UIADD3 UR16, UR16, 0x1, URZ ;  /* 0x0000000110107890 */ /* 0x000fe4000fffe03f */
[----:B------:R-:W-:Y:S02]  /*42d0*/  UIADD3 UR25, UR25, 0x1, URZ ;  /* 0x0000000119197890 */ /* 0x000fe4000fffe03f */
[----:B------:R-:W-:Y:S01]  /*42e0*/  PLOP3.LUT P0, PT, PT, PT, UP2, 0x80, 0x0 ;  /* 0x000000000000781c */ /* 0x000fe20003f0f028 */
[----:B------:R-:W-:Y:S02]  /*42f0*/  UISETP.NE.AND UP0, UPT, UR16, 0x4, UPT ;  /* 0x000000041000788c */ /* 0x000fe4000bf05270 */
[----:B------:R-:W-:Y:S02]  /*4300*/  UIADD3 UR9, UR24, -0x1, URZ ;  /* 0xffffffff18097890 */ /* 0x000fe4000fffe03f */
[----:B------:R-:W-:-:S02]  /*4310*/  USEL UR8, URZ, 0x1, UP0 ;  /* 0x000000013f087887 */ /* 0x000fc40008000000 */
[----:B------:R-:W-:Y:S02]  /*4320*/  UISETP.NE.AND UP1, UPT, UR25, 0x4, UPT ;  /* 0x000000041900788c */ /* 0x000fe4000bf25270 */
[----:B------:R-:W-:Y:S02]  /*4330*/  ULOP3.LUT UR17, UR17, UR8, URZ, 0x3c, !UPT ;  /* 0x0000000811117292 */ /* 0x000fe4000f8e3c3f */
[----:B------:R-:W-:Y:S02]  /*4340*/  USEL UR16, UR16, URZ, UP0 ;  /* 0x0000003f10107287 */ /* 0x000fe40008000000 */
[----:B------:R-:W-:Y:S01]  /*4350*/  USEL UR25, UR25, URZ, UP1 ;  /* 0x0000003f19197287 */ /* 0x000fe20008800000 */
[----:B------:R-:W-:Y:S01]  /*4360*/  UMOV UR8, 0x1 ;  /* 0x0000000100087882 */ /* 0x000fe20000000000 */
[----:B------:R-:W-:Y:S01]  /*4370*/  UMOV UR24, UR9 ;  /* 0x0000000900187c82 */ /* 0x000fe20008000000 */
[----:B------:R-:W-:Y:S09]  /*4380*/  @P0 BRA `(.L_x_31) ;  /* 0xffffffec00300947 */ /* 0x000ff2000383ffff */
.L_x_23:
[----:B------:R-:W-:-:S04]  /*4390*/  UISETP.NE.AND UP0, UPT, UR6, URZ, UPT ;  /* 0x0000003f0600728c */ /* 0x000fc8000bf05270 */
[----:B------:R-:W-:-:S06]  /*43a0*/  USEL UR6, URZ, 0x1, !UP0 ;  /* 0x000000013f067887 */ /* 0x000fcc000c000000 */
[----:B------:R-:W-:-:S13]  /*43b0*/  ISETP.NE.AND P0, PT, RZ, UR6, PT ;  /* 0x00000006ff007c0c */ /* 0x000fda000bf05270 */
[----:B------:R-:W-:Y:S05]  /*43c0*/  @!P0 BRA `(.L_x_32) ;  /* 0x0000000c00c48947 */ /* 0x000fea0003800000 */
[----:B------:R-:W-:Y:S02]  /*43d0*/  WARPGROUP.DEPBAR.LE gsb0, 0x0 ;  /* 0x00008000000079c5 */ /* 0x000fe40000010000 */
[----:B-----5:R-:W-:Y:S01]  /*43e0*/  FADD R227, R25, R227 ;  /* 0x000000e319e37221 */ /* 0x020fe20000000000 */
[----:B------:R-:W-:-:S04]  /*43f0*/  FADD R228, R24, R228 ;  /* 0x000000e418e47221 */ /* 0x000fc80000000000 */
[----:B------:R1:W-:Y:S04]  /*4400*/  STL [R1+0x88], R227 ;  /* 0x000088e301007387 */ /* 0x0003e80000100800 */
[----:B-1----:R-:W2:Y:S04]  /*4410*/  LDL.LU R227, [R1+0x6c] ;  /* 0x00006c0001e37983 */ /* 0x002ea80000300800 */
[----:B--2---:R1:W-:Y:S04]  /*4420*/  STL [R1+0x8c], R227 ;  /* 0x00008ce301007387 */ /* 0x0043e80000100800 */
        /* <DEDUP_REMOVED lines=52> */
[----:B-1----:R-:W2:Y:S01]  /*4770*/  LDL.LU R227, [R1] ;  /* 0x0000000001e37983 */ /* 0x002ea20000300800 */
[----:B------:R-:W-:Y:S01]  /*4780*/  FADD R226, R26, R226 ;  /* 0x000000e21ae27221 */ /* 0x000fe20000000000 */
        /* <DEDUP_REMOVED lines=97> */
[----:B--2---:R-:W-:-:S05]  /*4da0*/  FADD R227, R124, R227 ;  /* 0x000000e37ce37221 */ /* 0x004fca0000000000 */
[----:B------:R1:W-:Y:S04]  /*4db0*/  STL [R1], R227 ;  /* 0x000000e301007387 */ /* 0x0003e80000100800 */
[----:B-1----:R-:W2:Y:S02]  /*4dc0*/  LDL.LU R227, [R1+0xf4] ;  /* 0x0000f40001e37983 */ /* 0x002ea40000300800 */
[----:B--2---:R-:W-:-:S05]  /*4dd0*/  FADD R227, R125, R227 ;  /* 0x000000e37de37221 */ /* 0x004fca0000000000 */
[----:B------:R1:W-:Y:S04]  /*4de0*/  STL [R1+0x4], R227 ;  /* 0x000004e301007387 */ /* 0x0003e80000100800 */
        /* <DEDUP_REMOVED lines=78> */
[----:B-1----:R1:W5:Y:S02]  /*52d0*/  LDL.LU R227, [R1+0x88] ;  /* 0x0000880001e37983 */ /* 0x0023640000300800 */
.L_x_32:
[----:B------:R-:W-:Y:S02]  /*52e0*/  WARPGROUP.DEPBAR.LE gsb0, 0x0 ;  /* 0x00008000000079c5 */ /* 0x000fe40000010000 */
[----:B------:R-:W2:Y:S02]  /*52f0*/  LDC R24, c[0x0][0x28c] ;  /* 0x0000a300ff187b82 */ /* 0x000ea40000000800 */
[----:B--2---:R-:W-:-:S13]  /*5300*/  ISETP.GE.AND P0, PT, R24, 0x1, PT ;  /* 0x000000011800780c */ /* 0x004fda0003f06270 */
[----:B------:R-:W-:Y:S05]  /*5310*/  @!P0 BRA `(.L_x_33) ;  /* 0x0000000000688947 */ /* 0x000fea0003800000 */
[----:B------:R-:W-:-:S06]  /*5320*/  UISETP.NE.AND UP0, UPT, UR23, 0x3, UPT ;  /* 0x000000031700788c */ /* 0x000fcc000bf05270 */
[----:B------:R-:W-:-:S13]  /*5330*/  PLOP3.LUT P0, PT, PT, PT, UP0, 0x80, 0x0 ;  /* 0x000000000000781c */ /* 0x000fda0003f0f008 */
[----:B------:R-:W-:Y:S05]  /*5340*/  @!P0 BRA `(.L_x_34) ;  /* 0x0000000000048947 */ /* 0x000fea0003800000 */
[----:B------:R-:W-:Y:S01]  /*5350*/  BPT.TRAP 0x1 ;  /* 0x000000040000795c */ /* 0x000fe20000300000 */
.L_x_34:
[----:B-----5:R2:W-:Y:S04]  /*5360*/  STL [R1+0x8c], R2 ;  /* 0x00008c0201007387 */ /* 0x0205e80000100800 */
[----:B--2---:R-:W2:Y:S04]  /*5370*/  LDL R2, [R1+0x70] ;  /* 0x0000700001027983 */ /* 0x004ea80000100800 */
[----:B------:R3:W-:Y:S04]  /*5380*/  STL [R1+0x88], R0 ;  /* 0x0000880001007387 */ /* 0x0007e80000100800 */
[----:B---3--:R-:W3:Y:S01]  /*5390*/  LDL R0, [R1+0x74] ;  /* 0x0000740001007983 */ /* 0x008ee20000100800 */
[----:B------:R-:W-:Y:S01]  /*53a0*/  UISETP.LT.AND UP1, UPT, UR12, 0x1, UPT ;  /* 0x000000010c00788c */ /* 0x000fe2000bf21270 */
[----:B------:R-:W-:Y:S01]  /*53b0*/  IMAD.U32 R25, RZ, RZ, UR14 ;  /* 0x0000000eff197e24 */ /* 0x000fe2000f8e00ff */
[----:B--2---:R-:W-:-:S02]  /*53c0*/  ISETP.NE.AND P0, PT, R2, RZ, PT ;  /* 0x000000ff0200720c */ /* 0x004fc40003f05270 */
[----:B------:R2:W5:Y:S11]  /*53d0*/  LDL.LU R2, [R1+0x8c] ;  /* 0x00008c0001027983 */ /* 0x0005760000300800 */
[----:B------:R-:W-:-:S05]  /*53e0*/  VOTEU.ANY UP0, P0 ;  /* 0x00000000003f7886 */ /* 0x000fca0000000100 */
[----:B------:R-:W-:-:S04]  /*53f0*/  @UP0 USEL UR6, UR12, 0x1, UP1 ;  /* 0x000000010c060887 */ /* 0x000fc80008800000 */
[----:B------:R-:W-:-:S06]  /*5400*/  @UP0 UIADD3 UR6, UR5, UR12, -UR6 ;  /* 0x0000000c05060290 */ /* 0x000fcc000fffe806 */
[----:B------:R-:W-:-:S04]  /*5410*/  IMAD.U32 R24, RZ, RZ, UR6 ;  /* 0x00000006ff187e24 */ /* 0x000fc8000f8e00ff */
[----:B------:R-:W-:-:S05]  /*5420*/  @P0 IMAD.SHL.U32 R24, R24, 0x8, RZ ;  /* 0x0000000818180824 */ /* 0x000fca00078e00ff */
[----:B------:R-:W-:-:S04]  /*5430*/  @P0 LOP3.LUT R24, R24, 0x18, RZ, 0xc0, !PT ;  /* 0x0000001818180812 */ /* 0x000fc800078ec0ff */
[----:B------:R-:W-:-:S04]  /*5440*/  @P0 IADD3 R24, R25, 0x20, R24 ;  /* 0x0000002019180810 */ /* 0x000fc80007ffe018 */
[----:B---3--:R-:W-:Y:S02]  /*5450*/  @P0 PRMT R24, R0, 0x654, R24 ;  /* 0x0000065400180816 */ /* 0x008fe40000000018 */
[----:B------:R2:W5:Y:S01]  /*5460*/  LDL.LU R0, [R1+0x88] ;  /* 0x0000880001007983 */ /* 0x0005620000300800 */
[----:B------:R-:W-:Y:S01]  /*5470*/  UISETP.GT.U32.AND UP0, UPT, UR13, 0x1, UPT ;  /* 0x000000010d00788c */ /* 0x000fe2000bf04070 */
[----:B------:R2:W-:Y:S05]  /*5480*/  @P0 SYNCS.ARRIVE.TRANS64.RED.A1T0 RZ, [R24+URZ], RZ ;  /* 0x000000ff18ff09a7 */ /* 0x0005ea000810043f */
[----:B------:R-:W-:-:S13]  /*5490*/  PLOP3.LUT P0, PT, PT, PT, UP0, 0x80, 0x0 ;  /* 0x000000000000781c */ /* 0x000fda0003f0f008 */
[----:B--2---:R-:W-:Y:S05]  /*54a0*/  @P0 BRA `(.L_x_33) ;  /* 0x0000000000040947 */ /* 0x004fea0003800000 */
[----:B------:R-:W-:Y:S01]  /*54b0*/  BPT.TRAP 0x1 ;  /* 0x000000040000795c */ /* 0x000fe20000300000 */
.L_x_33:
[----:B------:R-:W-:Y:S01]  /*54c0*/  STL [R1+0x90], R3 ;  /* 0x0000900301007387 */ /* 0x000fe20000100800 */
[----:B------:R-:W2:Y:S01]  /*54d0*/  LDC R28, c[0x0][0x288] ;  /* 0x0000a200ff1c7b82 */ /* 0x000ea20000000800 */
[----:B------:R-:W-:Y:S02]  /*54e0*/  ULDC UR6, c[0x0][0x284] ;  /* 0x0000a10000067ab9 */ /* 0x000fe40000000800 */
[----:B-----5:R3:W-:Y:S04]  /*54f0*/  STL [R1+0x8c], R2 ;  /* 0x00008c0201007387 */ /* 0x0207e80000100800 */
[----:B---3--:R-:W3:Y:S04]  /*5500*/  LDL.LU R2, [R1+0x84] ;  /* 0x0000840001027983 */ /* 0x008ee80000300800 */
[----:B------:R4:W-:Y:S01]  /*5510*/  STL [R1+0x88], R0 ;  /* 0x0000880001007387 */ /* 0x0009e20000100800 */
[----:B------:R-:W0:Y:S03]  /*5520*/  S2R R3, SR_TID.X ;  /* 0x0000000000037919 */ /* 0x000e260000002100 */
[----:B----4-:R-:W4:Y:S01]  /*5530*/  LDL.LU R0, [R1+0x80] ;  /* 0x0000800001007983 */ /* 0x010f220000300800 */
[----:B0-----:R-:W-:-:S02]  /*5540*/  SHF.R.U32.HI R24, RZ, 0x2, R3 ;  /* 0x00000002ff187819 */ /* 0x001fc40000011603 */
[----:B------:R-:W-:Y:S02]  /*5550*/  LOP3.LUT R26, R3, 0x60, RZ, 0xc0, !PT ;  /* 0x00000060031a7812 */ /* 0x000fe400078ec0ff */
[----:B------:R-:W-:Y:S02]  /*5560*/  SHF.R.U32.HI R27, RZ, 0x7, R3 ;  /* 0x00000007ff1b7819 */ /* 0x000fe40000011603 */
[----:B------:R-:W-:Y:S02]  /*5570*/  LOP3.LUT R25, R24, 0x7, RZ, 0xc0, !PT ;  /* 0x0000000718197812 */ /* 0x000fe400078ec0ff */
[----:B------:R-:W-:Y:S02]  /*5580*/  SHF.R.U32.HI R26, RZ, 0x1, R26 ;  /* 0x00000001ff1a7819 */ /* 0x000fe4000001161a */
[----:B------:R-:W-:Y:S02]  /*5590*/  LOP3.LUT R24, R27, 0x1, RZ, 0xc0, !PT ;  /* 0x000000011b187812 */ /* 0x000fe400078ec0ff */
[----:B------:R-:W-:-:S03]  /*55a0*/  IADD3 R27, RZ, -R26, -R25 ;  /* 0x8000001aff1b7210 */ /* 0x000fc60007ffe819 */
[C---:B------:R-:W-:Y:S02]  /*55b0*/  IMAD.SHL.U32 R30, R24.reuse, 0x40, RZ ;  /* 0x00000040181e7824 */ /* 0x040fe400078e00ff */
[----:B------:R-:W-:Y:S01]  /*55c0*/  IMAD R29, R24, -0x40, R27 ;  /* 0xffffffc0181d7824 */ /* 0x000fe200078e021b */
[C---:B------:R-:W-:Y:S01]  /*55d0*/  LOP3.LUT R24, R3.reuse, 0x3, RZ, 0xc0, !PT ;  /* 0x0000000303187812 */ /* 0x040fe200078ec0ff */
[----:B------:R-:W-:Y:S01]  /*55e0*/  IMAD.SHL.U32 R27, R3, 0x2, RZ ;  /* 0x00000002031b7824 */ /* 0x000fe200078e00ff */
[----:B------:R-:W-:Y:S01]  /*55f0*/  LOP3.LUT R25, R30, 0x40, R25, 0xe2, !PT ;  /* 0x000000401e197812 */ /* 0x000fe200078ee219 */
[----:B------:R0:W5:Y:S03]  /*5600*/  LDL.LU R3, [R1+0x90] ;  /* 0x0000900001037983 */ /* 0x0001660000300800 */
[----:B------:R-:W-:Y:S01]  /*5610*/  LOP3.LUT R27, R27, 0x6, RZ, 0xc0, !PT ;  /* 0x000000061b1b7812 */ /* 0x000fe200078ec0ff */
[----:B--2---:R-:W-:-:S02]  /*5620*/  IMAD R24, R24, -0x2, R28 ;  /* 0xfffffffe18187824 */ /* 0x004fc400078e021c */
[C---:B---3--:R-:W-:Y:S02]  /*5630*/  IMAD.SHL.U32 R30, R2.reuse, 0x80, RZ ;  /* 0x00000080021e7824 */ /* 0x048fe400078e00ff */
[----:B------:R-:W-:Y:S02]  /*5640*/  IMAD.WIDE R32, R2, 0x80, RZ ;  /* 0x0000008002207825 */ /* 0x000fe400078e02ff */
[----:B------:R0:W5:Y:S02]  /*5650*/  LDL.LU R2, [R1+0x8c] ;  /* 0x00008c0001027983 */ /* 0x0001640000300800 */
[----:B----4-:R-:W-:-:S05]  /*5660*/  IMAD.SHL.U32 R35, R0, 0x100, RZ ;  /* 0x0000010000237824 */ /* 0x010fca00078e00ff */
[----:B------:R-:W-:Y:S02]  /*5670*/  ISETP.GE.AND P0, PT, R35, R28, PT ;  /* 0x0000001c2300720c */ /* 0x000fe40003f06270 */
[----:B------:R-:W-:Y:S02]  /*5680*/  PRMT R28, R27, 0x6540, R0 ;  /* 0x000065401b1c7816 */ /* 0x000fe40000000000 */
[----:B------:R0:W5:Y:S01]  /*5690*/  LDL.LU R0, [R1+0x88] ;  /* 0x0000880001007983 */ /* 0x0001620000300800 */
[C---:B------:R-:W-:Y:S02]  /*56a0*/  ISETP.GE.OR P0, PT, R30.reuse, UR6, P0 ;  /* 0x000000061e007c0c */ /* 0x040fe40008706670 */
[----:B------:R-:W-:Y:S01]  /*56b0*/  IADD3 R38, -R30, UR6, R29 ;  /* 0x000000061e267c10 */ /* 0x000fe2000fffe11d */
[----:B------:R-:W-:Y:S01]  /*56c0*/  IMAD.IADD R35, R24, 0x1, -R35 ;  /* 0x0000000118237824 */ /* 0x000fe200078e0a23 */
[----:B------:R-:W-:Y:S01]  /*56d0*/  LOP3.LUT R39, R32, R25, R26, 0xfe, !PT ;  /* 0x0000001920277212 */ /* 0x000fe200078efe1a */
[----:B------:R-:W-:-:S08]  /*56e0*/  IMAD.MOV.U32 R34, RZ, RZ, -0x1 ;  /* 0xffffffffff227424 */ /* 0x000fd000078e00ff */
[----:B0-----:R-:W-:Y:S05]  /*56f0*/  @P0 BRA `(.L_x_35) ;  /* 0x0000008c00ac0947 */ /* 0x001fea0003800000 */
[----:B------:R-:W0:Y:S01]  /*5700*/  LDC.64 R26, c[0x0][0x5c8] ;  /* 0x00017200ff1a7b82 */ /* 0x000e220000000a00 */
[----:B------:R-:W-:Y:S01]  /*5710*/  USHF.R.S32.HI UR7, URZ, 0x1f, UR22 ;  /* 0x0000001f3f077899 */ /* 0x000fe20008011416 */
[--C-:B------:R-:W-:Y:S01]  /*5720*/  SHF.R.S32.HI R29, RZ, 0x1f, R28.reuse ;  /* 0x0000001fff1d7819 */ /* 0x100fe2000001141c */
[----:B------:R-:W-:Y:S01]  /*5730*/  ULDC.64 UR8, c[0x0][0x5d0] ;  /* 0x0001740000087ab9 */ /* 0x000fe20000000a00 */
[----:B------:R-:W-:Y:S01]  /*5740*/  BSSY B0, `(.L_x_35) ;  /* 0x00008e6000007945 */ /* 0x000fe20003800000 */
[----:B------:R-:W-:Y:S02]  /*5750*/  UIMAD UR6, UR7, UR8, URZ ;  /* 0x00000008070672a4 */ /* 0x000fe4000f8e023f */
[----:B------:R-:W-:Y:S02]  /*5760*/  IMAD.U32 R25, RZ, RZ, UR8 ;  /* 0x00000008ff197e24 */ /* 0x000fe4000f8e00ff */
[----:B------:R-:W-:Y:S02]  /*5770*/  UIMAD UR6, UR22, UR9, UR6 ;  /* 0x00000009160672a4 */ /* 0x000fe4000f8e0206 */
[----:B------:R-:W-:Y:S01]  /*5780*/  IMAD.WIDE.U32 R24, R25, UR22, R28 ;  /* 0x0000001619187c25 */ /* 0x000fe2000f8e001c */
[----:B------:R-:W-:-:S03]  /*5790*/  ULDC.64 UR8, c[0x0][0x5c0] ;  /* 0x0001700000087ab9 */ /* 0x000fc60000000a00 */
[----:B------:R-:W-:Y:S02]  /*57a0*/  VIADD R25, R25, UR6 ;  /* 0x0000000619197c36 */ /* 0x000fe40008000000 */
[-C--:B0-----:R-:W-:Y:S02]  /*57b0*/  IMAD R30, R33, R26.reuse, RZ ;  /* 0x0000001a211e7224 */ /* 0x081fe400078e02ff */
[----:B------:R-:W-:-:S04]  /*57c0*/  IMAD.WIDE.U32 R24, R39, R26, R24 ;  /* 0x0000001a27187225 */ /* 0x000fc800078e0018 */
[----:B------:R-:W-:-:S04]  /*57d0*/  IMAD R31, R39, R27, R30 ;  /* 0x0000001b271f7224 */ /* 0x000fc800078e021e */
[----:B------:R-:W-:Y:S01]  /*57e0*/  IMAD.IADD R30, R25, 0x1, R31 ;  /* 0x00000001191e7824 */ /* 0x000fe200078e021f */
[----:B------:R-:W-:Y:S02]  /*57f0*/  LEA R25, P0, R26, R24, 0x3 ;  /* 0x000000181a197211 */ /* 0x000fe400078018ff */
[----:B------:R-:W-:Y:S02]  /*5800*/  IADD3 R24, P1, R24, UR8, RZ ;  /* 0x0000000818187c10 */ /* 0x000fe4000ff3e0ff */
[----:B------:R-:W-:Y:S02]  /*5810*/  LEA.HI.X R27, R26, R30, R27, 0x3, P0 ;  /* 0x0000001e1a1b7211 */ /* 0x000fe400000f1c1b */
[----:B------:R-:W-:Y:S02]  /*5820*/  FSETP.NEU.AND P0, PT, RZ, UR21, PT ;  /* 0x00000015ff007c0b */ /* 0x000fe4000bf0d000 */
[----:B------:R-:W-:Y:S02]  /*5830*/  IADD3 R26, P3, R25, UR8, RZ ;  /* 0x00000008191a7c10 */ /* 0x000fe4000ff7e0ff */
[----:B------:R-:W-:-:S02]  /*5840*/  IADD3.X R25, R30, UR9, RZ, P1, !PT ;  /* 0x000000091e197c10 */ /* 0x000fc40008ffe4ff */
[----:B------:R-:W-:-:S07]  /*5850*/  IADD3.X R27, R27, UR9, RZ, P3, !PT ;  /* 0x000000091b1b7c10 */ /* 0x000fce0009ffe4ff */
[----:B------:R-:W-:Y:S05]  /*5860*/  @!P0 BRA `(.L_x_36) ;  /* 0x0000006800d48947 */ /* 0x000fea0003800000 */
[----:B------:R-:W-:Y:S01]  /*5870*/  ULDC.64 UR8, c[0x0][0x5b8] ;  /* 0x00016e0000087ab9 */ /* 0x000fe20000000a00 */
[----:B------:R-:W-:Y:S01]  /*5880*/  ISETP.GE.AND P0, PT, R38, 0x1, PT ;  /* 0x000000012600780c */ /* 0x000fe20003f06270 */
[----:B------:R-:W-:Y:S02]  /*5890*/  UIMAD UR6, UR7, UR8, URZ ;  /* 0x00000008070672a4 */ /* 0x000fe4000f8e023f */
[----:B------:R-:W-:Y:S01]  /*58a0*/  IMAD.U32 R31, RZ, RZ, UR8 ;  /* 0x00000008ff1f7e24 */ /* 0x000fe2000f8e00ff */
[----:B------:R-:W-:Y:S01]  /*58b0*/  BSSY B1, `(.L_x_37) ;  /* 0x0000010000017945 */ /* 0x000fe20003800000 */
[----:B------:R-:W-:Y:S01]  /*58c0*/  ISETP.LT.OR P4, PT, R35, 0x1, !P0 ;  /* 0x000000012300780c */ /* 0x000fe20004781670 */
[----:B------:R-:W-:Y:S02]  /*58d0*/  UIMAD UR6, UR22, UR9, UR6 ;  /* 0x00000009160672a4 */ /* 0x000fe4000f8e0206 */
[----:B------:R-:W-:Y:S01]  /*58e0*/  IMAD.WIDE.U32 R28, R31, UR22, R28 ;  /* 0x000000161f1c7c25 */ /* 0x000fe2000f8e001c */
[----:B------:R-:W-:-:S03]  /*58f0*/  ULDC.64 UR8, c[0x0][0x5a8] ;  /* 0x00016a0000087ab9 */ /* 0x000fc60000000a00 */
[----:B------:R-:W-:Y:S02]  /*5900*/  IMAD.MOV.U32 R30, RZ, RZ, R28 ;  /* 0x000000ffff1e7224 */ /* 0x000fe400078e001c */
[----:B------:R-:W-:Y:S01]  /*5910*/  VIADD R31, R29, UR6 ;  /* 0x000000061d1f7c36 */ /* 0x000fe20008000000 */
[----:B------:R-:W-:Y:S02]  /*5920*/  ULDC.64 UR6, c[0x0][0x5b0] ;  /* 0x00016c0000067ab9 */ /* 0x000fe40000000a00 */
[----:B------:R-:W-:Y:S02]  /*5930*/  IMAD R36, R33, UR6, RZ ;  /* 0x0000000621247c24 */ /* 0x000fe4000f8e02ff */
[----:B------:R-:W-:-:S04]  /*5940*/  IMAD.WIDE.U32 R28, R39, UR6, R30 ;  /* 0x00000006271c7c25 */ /* 0x000fc8000f8e001e */
[--C-:B------:R-:W-:Y:S01]  /*5950*/  IMAD R37, R39, UR7, R36.reuse ;  /* 0x0000000727257c24 */ /* 0x100fe2000f8e0224 */
[----:B------:R-:W-:Y:S02]  /*5960*/  IADD3 R28, P1, R28, UR8, RZ ;  /* 0x000000081c1c7c10 */ /* 0x000fe4000ff3e0ff */
[----:B------:R-:W-:Y:S02]  /*5970*/  PRMT R36, RZ, 0x7610, R36 ;  /* 0x00007610ff247816 */ /* 0x000fe40000000024 */
[----:B------:R-:W-:Y:S01]  /*5980*/  IADD3.X R29, R29, UR9, R37, P1, !PT ;  /* 0x000000091d1d7c10 */ /* 0x000fe20008ffe425 */
[----:B------:R-:W-:Y:S08]  /*5990*/  @P4 BRA `(.L_x_38) ;  /* 0x0000000000044947 */ /* 0x000ff00003800000 */
[----:B------:R0:W5:Y:S02]  /*59a0*/  LDG.E.U8 R36, desc[UR18][R28.64] ;  /* 0x000000121c247981 */ /* 0x000164000c1e1100 */
.L_x_38:
[----:B------:R-:W-:Y:S05]  /*59b0*/  BSYNC B1 ;  /* 0x0000000000017941 */ /* 0x000fea0003800000 */
.L_x_37:
[----:B-----5:R-:W-:Y:S01]  /*59c0*/  LOP3.LUT R36, R36, 0xff, RZ, 0xc0, !PT ;  /* 0x000000ff24247812 */ /* 0x020fe200078ec0ff */
[----:B------:R-:W-:Y:S01]  /*59d0*/  BSSY B1, `(.L_x_39) ;  /* 0x000000b000017945 */ /* 0x000fe20003800000 */
[----:B------:R-:W-:Y:S02]  /*59e0*/  ISETP.LT.OR P3, PT, R35, 0x2, !P0 ;  /* 0x000000022300780c */ /* 0x000fe40004761670 */
[----:B------:R-:W-:-:S05]  /*59f0*/  F2FP.F16.E4M3.UNPACK_B R36, R36 ;  /* 0x00000024ff24723e */ /* 0x000fca00020006ff */
[----:B------:R-:W-:-:S05]  /*5a00*/  HADD2.F32 R36, -RZ, R36.H0_H0 ;  /* 0x20000024ff247230 */ /* 0x000fca0000004100 */
[----:B------:R-:W-:Y:S01]  /*5a10*/  FMUL R37, R36, UR21 ;  /* 0x0000001524257c20 */ /* 0x000fe20008400000 */
[----:B------:R-:W-:-:S03]  /*5a20*/  PRMT R36, RZ, 0x7610, R36 ;  /* 0x00007610ff247816 */ /* 0x000fc60000000024 */
[----:B------:R-:W-:-:S05]  /*5a30*/  FFMA R37, R228, UR20, R37 ;  /* 0x00000014e4257c23 */ /* 0x000fca0008000025 */
[----:B------:R-:W-:-:S05]  /*5a40*/  F2FP.SATFINITE.E4M3.F32.PACK_AB_MERGE_C R37, RZ, R37, RZ ;  /* 0x00000025ff25723e */ /* 0x000fca00048070ff */
[----:B------:R2:W-:Y:S01]  /*5a50*/  @!P4 STG.E.U8 desc[UR18][R24.64], R37 ;  /* 0x000000251800c986 */ /* 0x0005e2000c101112 */
[----:B------:R-:W-:Y:S05]  /*5a60*/  @P3 BRA `(.L_x_40) ;  /* 0x0000000000043947 */ /* 0x000fea0003800000 */
[----:B------:R3:W5:Y:S02]  /*5a70*/  LDG.E.U8 R36, desc[UR18][R28.64+0x1] ;  /* 0x000001121c247981 */ /* 0x000764000c1e1100 */
.L_x_40:
[----:B------:R-:W-:Y:S05]  /*5a80*/  BSYNC B1 ;  /* 0x0000000000017941 */ /* 0x000fea0003800000 */
.L_x_39:
[----:B-----5:R-:W-:Y:S01]  /*5a90*/  LOP3.LUT R36, R36, 0xff, RZ, 0xc0, !PT ;  /* 0x000000ff24247812 */ /* 0x020fe200078ec0ff */
[----:B------:R-:W-:Y:S01]  /*5aa0*/  BSSY B1, `(.L_x_41) ;  /* 0x0000013000017945 */ /* 0x000fe20003800000 */
[----:B--2---:R-:W-:Y:S02]  /*5ab0*/  IADD3 R37, P1, R39, 0x8, RZ ;  /* 0x0000000827257810 */ /* 0x004fe40007f3e0ff */
[----:B------:R-:W-:-:S03]  /*5ac0*/  F2FP.F16.E4M3.UNPACK_B R36, R36 ;  /* 0x00000024ff24723e */ /* 0x000fc600020006ff */
[----:B------:R-:W-:Y:S01]  /*5ad0*/  IMAD.X R32, RZ, RZ, R33, P1 ;  /* 0x000000ffff207224 */ /* 0x000fe200008e0621 */
[----:B------:R-:W-:Y:S01]  /*5ae0*/  ISETP.GE.AND P1, PT, R38, 0x9, PT ;  /* 0x000000092600780c */ /* 0x000fe20003f26270 */
[----:B------:R-:W-:Y:S02]  /*5af0*/  HADD2.F32 R36, -RZ, R36.H0_H0 ;  /* 0x20000024ff247230 */ /* 0x000fe40000004100 */
[----:B------:R-:W-:Y:S01]  /*5b00*/  IMAD R32, R32, UR6, RZ ;  /* 0x0000000620207c24 */ /* 0x000fe2000f8e02ff */
[----:B------:R-:W-:Y:S01]  /*5b10*/  ISETP.LT.OR P5, PT, R35, 0x1, !P1 ;  /* 0x000000012300780c */ /* 0x000fe20004fa1670 */
[----:B------:R-:W-:-:S04]  /*5b20*/  IMAD.WIDE.U32 R30, R37, UR6, R30 ;  /* 0x00000006251e7c25 */ /* 0x000fc8000f8e001e */
[----:B------:R-:W-:Y:S01]  /*5b30*/  FMUL R36, R36, UR21 ;  /* 0x0000001524247c20 */ /* 0x000fe20008400000 */
[----:B------:R-:W-:-:S03]  /*5b40*/  IMAD R37, R37, UR7, R32 ;  /* 0x0000000725257c24 */ /* 0x000fc6000f8e0220 */
[----:B------:R-:W-:Y:S01]  /*5b50*/  FFMA R36, R227, UR20, R36 ;  /* 0x00000014e3247c23 */ /* 0x000fe20008000024 */
[----:B------:R-:W-:Y:S02]  /*5b60*/  IADD3 R30, P4, R30, UR8, RZ ;  /* 0x000000081e1e7c10 */ /* 0x000fe4000ff9e0ff */
[----:B------:R-:W-:Y:S02]  /*5b70*/  PRMT R32, RZ, 0x7610, R32 ;  /* 0x00007610ff207816 */ /* 0x000fe40000000020 */
[----:B------:R-:W-:Y:S02]  /*5b80*/  F2FP.SATFINITE.E4M3.F32.PACK_AB_MERGE_C R33, RZ, R36, RZ ;  /* 0x00000024ff21723e */ /* 0x000fe400048070ff */
[----:B------:R-:W-:-:S03]  /*5b90*/  IADD3.X R31, R31, UR9, R37, P4, !PT ;  /* 0x000000091f1f7c10 */ /* 0x000fc6000a7fe425 */
[----:B------:R2:W-:Y:S01]  /*5ba0*/  @!P3 STG.E.U8 desc[UR18][R24.64+0x1], R33 ;  /* 0x000001211800b986 */ /* 0x0005e2000c101112 */
[----:B------:R-:W-:Y:S05]  /*5bb0*/  @P5 BRA `(.L_x_42) ;  /* 0x0000000000045947 */ /* 0x000fea0003800000 */
[----:B------:R4:W5:Y:S02]  /*5bc0*/  LDG.E.U8 R32, desc[UR18][R30.64] ;  /* 0x000000121e207981 */ /* 0x000964000c1e1100 */
.L_x_42:
[----:B------:R-:W-:Y:S05]  /*5bd0*/  BSYNC B1 ;  /* 0x0000000000017941 */ /* 0x000fea0003800000 */
.L_x_41:
[----:B-----5:R-:W-:Y:S01]  /*5be0*/  LOP3.LUT R32, R32, 0xff, RZ, 0xc0, !PT ;  /* 0x000000ff20207812 */ /* 0x020fe200078ec0ff */
[----:B------:R-:W-:Y:S01]  /*5bf0*/  BSSY B1, `(.L_x_43) ;  /* 0x000000b000017945 */ /* 0x000fe20003800000 */
[----:B------:R-:W-:Y:S02]  /*5c00*/  ISETP.LT.OR P3, PT, R35, 0x2, !P1 ;  /* 0x000000022300780c */ /* 0x000fe40004f61670 */
[----:B------:R-:W-:-:S05]  /*5c10*/  F2FP.F16.E4M3.UNPACK_B R32, R32 ;  /* 0x00000020ff20723e */ /* 0x000fca00020006ff */
[----:B------:R-:W-:-:S05]  /*5c20*/  HADD2.F32 R32, -RZ, R32.H0_H0 ;  /* 0x20000020ff207230 */ /* 0x000fca0000004100 */
[----:B--2---:R-:W-:Y:S01]  /*5c30*/  FMUL R33, R32, UR21 ;  /* 0x0000001520217c20 */ /* 0x004fe20008400000 */
[----:B------:R-:W-:-:S03]  /*5c40*/  PRMT R32, RZ, 0x7610, R32 ;  /* 0x00007610ff207816 */ /* 0x000fc60000000020 */
[----:B------:R-:W-:-:S05]  /*5c50*/  FFMA R33, R226, UR20, R33 ;  /* 0x00000014e2217c23 */ /* 0x000fca0008000021 */
[----:B------:R-:W-:-:S05]  /*5c60*/  F2FP.SATFINITE.E4M3.F32.PACK_AB_MERGE_C R33, RZ, R33, RZ ;  /* 0x00000021ff21723e */ /* 0x000fca00048070ff */
[----:B------:R2:W-:Y:S01]  /*5c70*/  @!P5 STG.E.U8 desc[UR18][R26.64], R33 ;  /* 0x000000211a00d986 */ /* 0x0005e2000c101112 */
[----:B------:R-:W-:Y:S05]  /*5c80*/  @P3 BRA `(.L_x_44) ;  /* 0x0000000000043947 */ /* 0x000fea0003800000 */
[----:B------:R0:W5:Y:S02]  /*5c90*/  LDG.E.U8 R32, desc[UR18][R30.64+0x1] ;  /* 0x000001121e207981 */ /* 0x000164000c1e1100 */
.L_x_44:
[----:B------:R-:W-:Y:S05]  /*5ca0*/  BSYNC B1 ;  /* 0x0000000000017941 */ /* 0x000fea0003800000 */
.L_x_43:
[----:B-----5:R-:W-:Y:S01]  /*5cb0*/  LOP3.LUT R32, R32, 0xff, RZ, 0xc0, !PT ;  /* 0x000000ff20207812 */ /* 0x020fe200078ec0ff */
[----:B------:R-:W-:Y:S01]  /*5cc0*/  BSSY B1, `(.L_x_45) ;  /* 0x000000b000017945 */ /* 0x000fe20003800000 */
[----:B------:R-:W-:Y:S02]  /*5cd0*/  ISETP.LT.OR P4, PT, R35, 0x9, !P0 ;  /* 0x000000092300780c */ /* 0x000fe40004781670 */
[----:B------:R-:W-:-:S05]  /*5ce0*/  F2FP.F16.E4M3.UNPACK_B R32, R32 ;  /* 0x00000020ff20723e */ /* 0x000fca00020006ff */
[----:B------:R-:W-:-:S05]  /*5cf0*/  HADD2.F32 R32, -RZ, R32.H0_H0 ;  /* 0x20000020ff207230 */ /* 0x000fca0000004100 */
[----:B------:R-:W-:-:S04]  /*5d00*/  FMUL R32, R32, UR21 ;  /* 0x0000001520207c20 */ /* 0x000fc80008400000 */
[----:B------:R-:W-:-:S05]  /*5d10*/  FFMA R32, R225, UR20, R32 ;  /* 0x00000014e1207c23 */ /* 0x000fca0008000020 */
[----:B--2---:R-:W-:Y:S02]  /*5d20*/  F2FP.SATFINITE.E4M3.F32.PACK_AB_MERGE_C R33, RZ, R32, RZ ;  /* 0x00000020ff21723e */ /* 0x004fe400048070ff */
[----:B------:R-:W-:-:S03]  /*5d30*/  PRMT R32, RZ, 0x7610, R32 ;  /* 0x00007610ff207816 */ /* 0x000fc60000000020 */
[----:B------:R2:W-:Y:S01]  /*5d40*/  @!P3 STG.E.U8 desc[UR18][R26.64+0x1], R33 ;  /* 0x000001211a00b986 */ /* 0x0005e2000c101112 */
[----:B------:R-:W-:Y:S05]  /*5d50*/  @P4 BRA `(.L_x_46) ;  /* 0x0000000000044947 */ /* 0x000fea0003800000 */
[----:B------:R0:W5:Y:S02]  /*5d60*/  LDG.E.U8 R32, desc[UR18][R28.64+0x8] ;  /* 0x000008121c207981 */ /* 0x000164000c1e1100 */
.L_x_46:
[----:B------:R-:W-:Y:S05]  /*5d70*/  BSYNC B1 ;  /* 0x0000000000017941 */ /* 0x000fea0003800000 */
.L_x_45:
        /* <DEDUP_REMOVED lines=12> */
.L_x_48:
[----:B------:R-:W-:Y:S05]  /*5e40*/  BSYNC B1 ;  /* 0x0000000000017941 */ /* 0x000fea0003800000 */
.L_x_47:
        /* <DEDUP_REMOVED lines=12> */
.L_x_50:
[----:B------:R-:W-:Y:S05]  /*5f10*/  BSYNC B1 ;  /* 0x0000000000017941 */ /* 0x000fea0003800000 */
.L_x_49:
        /* <DEDUP_REMOVED lines=12> */
.L_x_52:
[----:B------:R-:W-:Y:S05]  /*5fe0*/  BSYNC B1 ;  /* 0x0000000000017941 */ /* 0x000fea0003800000 */
.L_x_51:
        /* <DEDUP_REMOVED lines=12> */
.L_x_54:
[----:B------:R-:W-:Y:S05]  /*60b0*/  BSYNC B1 ;  /* 0x0000000000017941 */ /* 0x000fea0003800000 */
.L_x_53:
        /* <DEDUP_REMOVED lines=12> */
.L_x_56:
[----:B------:R-:W-:Y:S05]  /*6180*/  BSYNC B1 ;  /* 0x0000000000017941 */ /* 0x000fea0003800000 */
.L_x_55:
        /* <DEDUP_REMOVED lines=12> */
.L_x_58:
[----:B------:R-:W-:Y:S05]  /*6250*/  BSYNC B1 ;  /* 0x0000000000017941 */ /* 0x000fea0003800000 */
.L_x_57:
        /* <DEDUP_REMOVED lines=12> */
.L_x_60:
[----:B------:R-:W-:Y:S05]  /*6320*/  BSYNC B1 ;  /* 0x0000000000017941 */ /* 0x000fea0003800000 */
.L_x_59:
        /* <DEDUP_REMOVED lines=12> */
.L_x_62:
[----:B------:R-:W-:Y:S05]  /*63f0*/  BSYNC B1 ;  /* 0x0000000000017941 */ /* 0x000fea0003800000 */
.L_x_61:
        /* <DEDUP_REMOVED lines=12> */
.L_x_64:
[----:B------:R-:W-:Y:S05]  /*64c0*/  BSYNC B1 ;  /* 0x0000000000017941 */ /* 0x000fea0003800000 */
.L_x_63:
        /* <DEDUP_REMOVED lines=12> */
.L_x_66:
[----:B------:R-:W-:Y:S05]  /*6590*/  BSYNC B1 ;  /* 0x0000000000017941 */ /* 0x000fea0003800000 */
.L_x_65:
        /* <DEDUP_REMOVED lines=12> */
.L_x_68:
[----:B------:R-:W-:Y:S05]  /*6660*/  BSYNC B1 ;  /* 0x0000000000017941 */ /* 0x000fea0003800000 */
.L_x_67:
        /* <DEDUP_REMOVED lines=12> */
.L_x_70:
[----:B------:R-:W-:Y:S05]  /*6730*/  BSYNC B1 ;  /* 0x0000000000017941 */ /* 0x000fea0003800000 */
.L_x_69:
        /* <DEDUP_REMOVED lines=12> */
.L_x_72:
[----:B------:R-:W-:Y:S05]  /*6800*/  BSYNC B1 ;  /* 0x0000000000017941 */ /* 0x000fea0003800000 */
.L_x_71:
        /* <DEDUP_REMOVED lines=12> */
.L_x_74:
[----:B------:R-:W-:Y:S05]  /*68d0*/  BSYNC B1 ;  /* 0x0000000000017941 */ /* 0x000fea0003800000 */
.L_x_73:
        /* <DEDUP_REMOVED lines=12> */
.L_x_76:
[----:B------:R-:W-:Y:S05]  /*69a0*/  BSYNC B1 ;  /* 0x0000000000017941 */ /* 0x000fea0003800000 */
.L_x_75:
        /* <DEDUP_REMOVED lines=12> */
.L_x_78:
[----:B------:R-:W-:Y:S05]  /*6a70*/  BSYNC B1 ;  /* 0x0000000000017941 */ /* 0x000fea0003800000 */
.L_x_77:
        /* <DEDUP_REMOVED lines=12> */
.L_x_80:
[----:B------:R-:W-:Y:S05]  /*6b40*/  BSYNC B1 ;  /* 0x0000000000017941 */ /* 0x000fea0003800000 */
.L_x_79:
        /* <DEDUP_REMOVED lines=12> */
.L_x_82:
[----:B------:R-:W-:Y:S05]  /*6c10*/  BSYNC B1 ;  /* 0x0000000000017941 */ /* 0x000fea0003800000 */
.L_x_81:
        /* <DEDUP_REMOVED lines=12> */
.L_x_84:
[----:B------:R-:W-:Y:S05]  /*6ce0*/  BSYNC B1 ;  /* 0x0000000000017941 */ /* 0x000fea0003800000 */
.L_x_83:
        /* <DEDUP_REMOVED lines=12> */
.L_x_86:
[----:B------:R-:W-:Y:S05]  /*6db0*/  BSYNC B1 ;  /* 0x0000000000017941 */ /* 0x000fea0003800000 */
.L_x_85:
        /* <DEDUP_REMOVED lines=12> */
.L_x_88:
[----:B------:R-:W-:Y:S05]  /*6e80*/  BSYNC B1 ;  /* 0x0000000000017941 */ /* 0x000fea0003800000 */
.L_x_87:
        /* <DEDUP_REMOVED lines=12> */
.L_x_90:
[----:B------:R-:W-:Y:S05]  /*6f50*/  BSYNC B1 ;  /* 0x0000000000017941 */ /* 0x000fea0003800000 */
.L_x_89:
        /* <DEDUP_REMOVED lines=12> */
.L_x_92:
[----:B------:R-:W-:Y:S05]  /*7020*/  BSYNC B1 ;  /* 0x0000000000017941 */ /* 0x000fea0003800000 */
.L_x_91:
        /* <DEDUP_REMOVED lines=12> */
.L_x_94:
[----:B------:R-:W-:Y:S05]  /*70f0*/  BSYNC B1 ;  /* 0x0000000000017941 */ /* 0x000fea0003800000 */
.L_x_93:
        /* <DEDUP_REMOVED lines=12> */
.L_x_96:
[----:B------:R-:W-:Y:S05]  /*71c0*/  BSYNC B1 ;  /* 0x0000000000017941 */ /* 0x000fea0003800000 */
.L_x_95:
        /* <DEDUP_REMOVED lines=12> */
.L_x_98:
[----:B------:R-:W-:Y:S05]  /*7290*/  BSYNC B1 ;  /* 0x0000000000017941 */ /* 0x000fea0003800000 */
.L_x_97:
        /* <DEDUP_REMOVED lines=12> */
.L_x_100:
[----:B------:R-:W-:Y:S05]  /*7360*/  BSYNC B1 ;  /* 0x0000000000017941 */ /* 0x000fea0003800000 */
.L_x_99:
        /* <DEDUP_REMOVED lines=12> */
.L_x_102:
[----:B------:R-:W-:Y:S05]  /*7430*/  BSYNC B1 ;  /* 0x0000000000017941 */ /* 0x000fea0003800000 */
.L_x_101:
        /* <DEDUP_REMOVED lines=12> */
.L_x_104:
[----:B------:R-:W-:Y:S05]  /*7500*/  BSYNC B1 ;  /* 0x0000000000017941 */ /* 0x000fea0003800000 */
.L_x_103:
        /* <DEDUP_REMOVED lines=12> */
.L_x_106:
[----:B------:R-:W-:Y:S05]  /*75d0*/  BSYNC B1 ;  /* 0x0000000000017941 */ /* 0x000fea0003800000 */
.L_x_105:
        /* <DEDUP_REMOVED lines=12> */
.L_x_108:
[----:B------:R-:W-:Y:S05]  /*76a0*/  BSYNC B1 ;  /* 0x0000000000017941 */ /* 0x000fea0003800000 */
.L_x_107:
        /* <DEDUP_REMOVED lines=12> */
.L_x_110:
[----:B------:R-:W-:Y:S05]  /*7770*/  BSYNC B1 ;  /* 0x0000000000017941 */ /* 0x000fea0003800000 */
.L_x_109:
        /* <DEDUP_REMOVED lines=12> */
.L_x_112:
[----:B------:R-:W-:Y:S05]  /*7840*/  BSYNC B1 ;  /* 0x0000000000017941 */ /* 0x000fea0003800000 */
.L_x_111:
        /* <DEDUP_REMOVED lines=12> */
.L_x_114:
[----:B------:R-:W-:Y:S05]  /*7910*/  BSYNC B1 ;  /* 0x0000000000017941 */ /* 0x000fea0003800000 */
.L_x_113:
        /* <DEDUP_REMOVED lines=12> */
.L_x_116:
[----:B------:R-:W-:Y:S05]  /*79e0*/  BSYNC B1 ;  /* 0x0000000000017941 */ /* 0x000fea0003800000 */
.L_x_115:
        /* <DEDUP_REMOVED lines=12> */
.L_x_118:
[----:B------:R-:W-:Y:S05]  /*7ab0*/  BSYNC B1 ;  /* 0x0000000000017941 */ /* 0x000fea0003800000 */
.L_x_117:
        /* <DEDUP_REMOVED lines=12> */
.L_x_120:
[----:B------:R-:W-:Y:S05]  /*7b80*/  BSYNC B1 ;  /* 0x0000000000017941 */ /* 0x000fea0003800000 */
.L_x_119:
        /* <DEDUP_REMOVED lines=12> */
.L_x_122:
[----:B------:R-:W-:Y:S05]  /*7c50*/  BSYNC B1 ;  /* 0x0000000000017941 */ /* 0x000fea0003800000 */
.L_x_121:
        /* <DEDUP_REMOVED lines=12> */
.L_x_124:
[----:B------:R-:W-:Y:S05]  /*7d20*/  BSYNC B1 ;  /* 0x0000000000017941 */ /* 0x000fea0003800000 */
.L_x_123:
        /* <DEDUP_REMOVED lines=12> */
.L_x_126:
[----:B------:R-:W-:Y:S05]  /*7df0*/  BSYNC B1 ;  /* 0x0000000000017941 */ /* 0x000fea0003800000 */
.L_x_125:
        /* <DEDUP_REMOVED lines=12> */
.L_x_128:
[----:B------:R-:W-:Y:S05]  /*7ec0*/  BSYNC B1 ;  /* 0x0000000000017941 */ /* 0x000fea0003800000 */
.L_x_127:
        /* <DEDUP_REMOVED lines=12> */
.L_x_130:
[----:B------:R-:W-:Y:S05]  /*7f90*/  BSYNC B1 ;  /* 0x0000000000017941 */ /* 0x000fea0003800000 */
.L_x_129:
        /* <DEDUP_REMOVED lines=12> */
.L_x_132:
[----:B------:R-:W-:Y:S05]  /*8060*/  BSYNC B1 ;  /* 0x0000000000017941 */ /* 0x000fea0003800000 */
.L_x_131:
        /* <DEDUP_REMOVED lines=12> */
.L_x_134:
[----:B------:R-:W-:Y:S05]  /*8130*/  BSYNC B1 ;  /* 0x0000000000017941 */ /* 0x000fea0003800000 */
.L_x_133:
        /* <DEDUP_REMOVED lines=12> */
.L_x_136:
[----:B------:R-:W-:Y:S05]  /*8200*/  BSYNC B1 ;  /* 0x0000000000017941 */ /* 0x000fea0003800000 */
.L_x_135:
        /* <DEDUP_REMOVED lines=12> */
.L_x_138:
[----:B------:R-:W-:Y:S05]  /*82d0*/  BSYNC B1 ;  /* 0x0000000000017941 */ /* 0x000fea0003800000 */
.L_x_137:
        /* <DEDUP_REMOVED lines=12> */
.L_x_140:
[----:B------:R-:W-:Y:S05]  /*83a0*/  BSYNC B1 ;  /* 0x0000000000017941 */ /* 0x000fea0003800000 */
.L_x_139:
        /* <DEDUP_REMOVED lines=12> */
.L_x_142:
[----:B------:R-:W-:Y:S05]  /*8470*/  BSYNC B1 ;  /* 0x0000000000017941 */ /* 0x000fea0003800000 */
.L_x_141:
        /* <DEDUP_REMOVED lines=12> */
.L_x_144:
[----:B------:R-:W-:Y:S05]  /*8540*/  BSYNC B1 ;  /* 0x0000000000017941 */ /* 0x000fea0003800000 */
.L_x_143:
        /* <DEDUP_REMOVED lines=12> */
.L_x_146:
[----:B------:R-:W-:Y:S05]  /*8610*/  BSYNC B1 ;  /* 0x0000000000017941 */ /* 0x000fea0003800000 */
.L_x_145:
        /* <DEDUP_REMOVED lines=12> */
.L_x_148:
[----:B------:R-:W-:Y:S05]  /*86e0*/  BSYNC B1 ;  /* 0x0000000000017941 */ /* 0x000fea0003800000 */
.L_x_147:
        /* <DEDUP_REMOVED lines=12> */
.L_x_150:
[----:B------:R-:W-:Y:S05]  /*87b0*/  BSYNC B1 ;  /* 0x0000000000017941 */ /* 0x000fea0003800000 */
.L_x_149:
        /* <DEDUP_REMOVED lines=12> */
.L_x_152:
[----:B------:R-:W-:Y:S05]  /*8880*/  BSYNC B1 ;  /* 0x0000000000017941 */ /* 0x000fea0003800000 */
.L_x_151:
        /* <DEDUP_REMOVED lines=12> */
.L_x_154:
[----:B------:R-:W-:Y:S05]  /*8950*/  BSYNC B1 ;  /* 0x0000000000017941 */ /* 0x000fea0003800000 */
.L_x_153:
        /* <DEDUP_REMOVED lines=12> */
.L_x_156:
[----:B------:R-:W-:Y:S05]  /*8a20*/  BSYNC B1 ;  /* 0x0000000000017941 */ /* 0x000fea0003800000 */
.L_x_155:
        /* <DEDUP_REMOVED lines=12> */
.L_x_158:
[----:B------:R-:W-:Y:S05]  /*8af0*/  BSYNC B1 ;  /* 0x0000000000017941 */ /* 0x000fea0003800000 */
.L_x_157:
        /* <DEDUP_REMOVED lines=12> */
.L_x_160:
[----:B------:R-:W-:Y:S05]  /*8bc0*/  BSYNC B1 ;  /* 0x0000000000017941 */ /* 0x000fea0003800000 */
.L_x_159:
        /* <DEDUP_REMOVED lines=12> */
.L_x_162:
[----:B------:R-:W-:Y:S05]  /*8c90*/  BSYNC B1 ;  /* 0x0000000000017941 */ /* 0x000fea0003800000 */
.L_x_161:
        /* <DEDUP_REMOVED lines=12> */
.L_x_164:
[----:B------:R-:W-:Y:S05]  /*8d60*/  BSYNC B1 ;  /* 0x0000000000017941 */ /* 0x000fea0003800000 */
.L_x_163:
        /* <DEDUP_REMOVED lines=12> */
.L_x_166:
[----:B------:R-:W-:Y:S05]  /*8e30*/  BSYNC B1 ;  /* 0x0000000000017941 */ /* 0x000fea0003800000 */
.L_x_165:
        /* <DEDUP_REMOVED lines=12> */
.L_x_168:
[----:B------:R-:W-:Y:S05]  /*8f00*/  BSYNC B1 ;  /* 0x0000000000017941 */ /* 0x000fea0003800000 */
.L_x_167:
        /* <DEDUP_REMOVED lines=12> */
.L_x_170:
[----:B------:R-:W-:Y:S05]  /*8fd0*/  BSYNC B1 ;  /* 0x0000000000017941 */ /* 0x000fea0003800000 */
.L_x_169:
        /* <DEDUP_REMOVED lines=12> */
.L_x_172:
[----:B------:R-:W-:Y:S05]  /*90a0*/  BSYNC B1 ;  /* 0x0000000000017941 */ /* 0x000fea0003800000 */
.L_x_171:
        /* <DEDUP_REMOVED lines=12> */
.L_x_174:
[----:B------:R-:W-:Y:S05]  /*9170*/  BSYNC B1 ;  /* 0x0000000000017941 */ /* 0x000fea0003800000 */
.L_x_173:
        /* <DEDUP_REMOVED lines=12> */
.L_x_176:
[----:B------:R-:W-:Y:S05]  /*9240*/  BSYNC B1 ;  /* 0x0000000000017941 */ /* 0x000fea0003800000 */
.L_x_175:
        /* <DEDUP_REMOVED lines=12> */
.L_x_178:
[----:B------:R-:W-:Y:S05]  /*9310*/  BSYNC B1 ;  /* 0x0000000000017941 */ /* 0x000fea0003800000 */
.L_x_177:
        /* <DEDUP_REMOVED lines=12> */
.L_x_180:
[----:B------:R-:W-:Y:S05]  /*93e0*/  BSYNC B1 ;  /* 0x0000000000017941 */ /* 0x000fea0003800000 */
.L_x_179:
        /* <DEDUP_REMOVED lines=12> */
.L_x_182:
[----:B------:R-:W-:Y:S05]  /*94b0*/  BSYNC B1 ;  /* 0x0000000000017941 */ /* 0x000fea0003800000 */
.L_x_181:
        /* <DEDUP_REMOVED lines=12> */
.L_x_184:
[----:B------:R-:W-:Y:S05]  /*9580*/  BSYNC B1 ;  /* 0x0000000000017941 */ /* 0x000fea0003800000 */
.L_x_183:
        /* <DEDUP_REMOVED lines=12> */
.L_x_186:
[----:B------:R-:W-:Y:S05]  /*9650*/  BSYNC B1 ;  /* 0x0000000000017941 */ /* 0x000fea0003800000 */
.L_x_185:
        /* <DEDUP_REMOVED lines=12> */
.L_x_188:
[----:B------:R-:W-:Y:S05]  /*9720*/  BSYNC B1 ;  /* 0x0000000000017941 */ /* 0x000fea0003800000 */
.L_x_187:
        /* <DEDUP_REMOVED lines=12> */
.L_x_190:
[----:B------:R-:W-:Y:S05]  /*97f0*/  BSYNC B1 ;  /* 0x0000000000017941 */ /* 0x000fea0003800000 */
.L_x_189:
        /* <DEDUP_REMOVED lines=12> */
.L_x_192:
[----:B------:R-:W-:Y:S05]  /*98c0*/  BSYNC B1 ;  /* 0x0000000000017941 */ /* 0x000fea0003800000 */
.L_x_191:
[----:B-----5:R-:W-:Y:S01]  /*98d0*/  LOP3.LUT R32, R32, 0xff, RZ, 0xc0, !PT ;  /* 0x000000ff20207812 */ /* 0x020fe200078ec0ff */
[----:B------:R-:W-:Y:S01]  /*98e0*/  BSSY B1, `(.L_x_193) ;  /* 0x000000b000017945 */ /* 0x000fe20003800000 */
[----:B------:R-:W-:Y:S02]  /*98f0*/  ISETP.LT.OR P4, PT, R35, 0x99, !P1 ;  /* 0x000000992300780c */ /* 0x000fe40004f81670 */
[----:B------:R-:W-:-:S05]  /*9900*/  F2FP.F16.E4M3.UNPACK_B R32, R32 ;  /* 0x00000020ff20723e */ /* 0x000fca00020006ff */
[----:B------:R-:W-:-:S05]  /*9910*/  HADD2.F32 R32, -RZ, R32.H0_H0 ;  /* 0x20000020ff207230 */ /* 0x000fca0000004100 */
[----:B------:R-:W-:-:S04]  /*9920*/  FMUL R32, R32, UR21 ;  /* 0x0000001520207c20 */ /* 0x000fc80008400000 */
[----:B------:R-:W-:Y:S01]  /*9930*/  FFMA R32, R23, UR20, R32 ;  /* 0x0000001417207c23 */ /* 0x000fe20008000020 */
[----:B------:R-:W-:-:S04]  /*9940*/  PRMT R23, RZ, 0x7610, R23 ;  /* 0x00007610ff177816 */ /* 0x000fc80000000017 */
[----:B--2---:R-:W-:-:S05]  /*9950*/  F2FP.SATFINITE.E4M3.F32.PACK_AB_MERGE_C R33, RZ, R32, RZ ;  /* 0x00000020ff21723e */ /* 0x004fca00048070ff */
[----:B------:R2:W-:Y:S01]  /*9960*/  @!P3 STG.E.U8 desc[UR18][R24.64+0x99], R33 ;  /* 0x000099211800b986 */ /* 0x0005e2000c101112 */
[----:B------:R-:W-:Y:S05]  /*9970*/  @P4 BRA `(.L_x_194) ;  /* 0x0000000000044947 */ /* 0x000fea0003800000 */
[----:B------:R0:W5:Y:S02]  /*9980*/  LDG.E.U8 R23, desc[UR18][R30.64+0x98] ;  /* 0x000098121e177981 */ /* 0x000164000c1e1100 */
.L_x_194:
[----:B------:R-:W-:Y:S05]  /*9990*/  BSYNC B1 ;  /* 0x0000000000017941 */ /* 0x000fea0003800000 */
.L_x_193:
        /* <DEDUP_REMOVED lines=8> */
[----:B------:R-:W-:-:S05]  /*9a20*/  F2FP.SATFINITE.E4M3.F32.PACK_AB_MERGE_C R23, RZ, R23, RZ ;  /* 0x00000017ff17723e */ /* 0x000fca00048070ff */
[----:B------:R0:W-:Y:S01]  /*9a30*/  @!P4 STG.E.U8 desc[UR18][R26.64+0x98], R23 ;  /* 0x000098171a00c986 */ /* 0x0001e2000c101112 */
[----:B------:R-:W-:Y:S05]  /*9a40*/  @P3 BRA `(.L_x_196) ;  /* 0x0000000000043947 */ /* 0x000fea0003800000 */
[----:B------:R0:W5:Y:S02]  /*9a50*/  LDG.E.U8 R22, desc[UR18][R30.64+0x99] ;  /* 0x000099121e167981 */ /* 0x000164000c1e1100 */
.L_x_196:
[----:B------:R-:W-:Y:S05]  /*9a60*/  BSYNC B1 ;  /* 0x0000000000017941 */ /* 0x000fea0003800000 */
.L_x_195:
        /* <DEDUP_REMOVED lines=8> */
[----:B0-----:R-:W-:-:S05]  /*9af0*/  F2FP.SATFINITE.E4M3.F32.PACK_AB_MERGE_C R23, RZ, R22, RZ ;  /* 0x00000016ff17723e */ /* 0x001fca00048070ff */
[----:B------:R0:W-:Y:S01]  /*9b00*/  @!P3 STG.E.U8 desc[UR18][R26.64+0x99], R23 ;  /* 0x000099171a00b986 */ /* 0x0001e2000c101112 */
[----:B------:R-:W-:Y:S05]  /*9b10*/  @P4 BRA `(.L_x_198) ;  /* 0x0000000000044947 */ /* 0x000fea0003800000 */
[----:B------:R0:W5:Y:S02]  /*9b20*/  LDG.E.U8 R21, desc[UR18][R28.64+0xa0] ;  /* 0x0000a0121c157981 */ /* 0x000164000c1e1100 */
.L_x_198:
[----:B------:R-:W-:Y:S05]  /*9b30*/  BSYNC B1 ;  /* 0x0000000000017941 */ /* 0x000fea0003800000 */
.L_x_197:
        /* <DEDUP_REMOVED lines=12> */
.L_x_200:
[----:B------:R-:W-:Y:S05]  /*9c00*/  BSYNC B1 ;  /* 0x0000000000017941 */ /* 0x000fea0003800000 */
.L_x_199:
        /* <DEDUP_REMOVED lines=12> */
.L_x_202:
[----:B------:R-:W-:Y:S05]  /*9cd0*/  BSYNC B1 ;  /* 0x0000000000017941 */ /* 0x000fea0003800000 */
.L_x_201:
        /* <DEDUP_REMOVED lines=12> */
.L_x_204:
[----:B------:R-:W-:Y:S05]  /*9da0*/  BSYNC B1 ;  /* 0x0000000000017941 */ /* 0x000fea0003800000 */
.L_x_203:
        /* <DEDUP_REMOVED lines=12> */
.L_x_206:
[----:B------:R-:W-:Y:S05]  /*9e70*/  BSYNC B1 ;  /* 0x0000000000017941 */ /* 0x000fea0003800000 */
.L_x_205:
        /* <DEDUP_REMOVED lines=12> */
.L_x_208:
[----:B------:R-:W-:Y:S05]  /*9f40*/  BSYNC B1 ;  /* 0x0000000000017941 */ /* 0x000fea0003800000 */
.L_x_207:
        /* <DEDUP_REMOVED lines=12> */
.L_x_210:
[----:B------:R-:W-:Y:S05]  /*a010*/  BSYNC B1 ;  /* 0x0000000000017941 */ /* 0x000fea0003800000 */
.L_x_209:
        /* <DEDUP_REMOVED lines=12> */
.L_x_212:
[----:B------:R-:W-:Y:S05]  /*a0e0*/  BSYNC B1 ;  /* 0x0000000000017941 */ /* 0x000fea0003800000 */
.L_x_211:
        /* <DEDUP_REMOVED lines=12> */
.L_x_214:
[----:B------:R-:W-:Y:S05]  /*a1b0*/  BSYNC B1 ;  /* 0x0000000000017941 */ /* 0x000fea0003800000 */
.L_x_213:
        /* <DEDUP_REMOVED lines=12> */
.L_x_216:
[----:B------:R-:W-:Y:S05]  /*a280*/  BSYNC B1 ;  /* 0x0000000000017941 */ /* 0x000fea0003800000 */
.L_x_215:
        /* <DEDUP_REMOVED lines=12> */
.L_x_218:
[----:B------:R-:W-:Y:S05]  /*a350*/  BSYNC B1 ;  /* 0x0000000000017941 */ /* 0x000fea0003800000 */
.L_x_217:
        /* <DEDUP_REMOVED lines=12> */
.L_x_220:
[----:B------:R-:W-:Y:S05]  /*a420*/  BSYNC B1 ;  /* 0x0000000000017941 */ /* 0x000fea0003800000 */
.L_x_219:
        /* <DEDUP_REMOVED lines=12> */
.L_x_222:
[----:B------:R-:W-:Y:S05]  /*a4f0*/  BSYNC B1 ;  /* 0x0000000000017941 */ /* 0x000fea0003800000 */
.L_x_221:
        /* <DEDUP_REMOVED lines=12> */
.L_x_224:
[----:B------:R-:W-:Y:S05]  /*a5c0*/  BSYNC B1 ;  /* 0x0000000000017941 */ /* 0x000fea0003800000 */
.L_x_223:
        /* <DEDUP_REMOVED lines=12> */
.L_x_226:
[----:B------:R-:W-:Y:S05]  /*a690*/  BSYNC B1 ;  /* 0x0000000000017941 */ /* 0x000fea0003800000 */
.L_x_225:
        /* <DEDUP_REMOVED lines=12> */
.L_x_228:
[----:B------:R-:W-:Y:S05]  /*a760*/  BSYNC B1 ;  /* 0x0000000000017941 */ /* 0x000fea0003800000 */
.L_x_227:
        /* <DEDUP_REMOVED lines=12> */
.L_x_230:
[----:B------:R-:W-:Y:S05]  /*a830*/  BSYNC B1 ;  /* 0x0000000000017941 */ /* 0x000fea0003800000 */
.L_x_229:
        /* <DEDUP_REMOVED lines=12> */
.L_x_232:
[----:B------:R-:W-:Y:S05]  /*a900*/  BSYNC B1 ;  /* 0x0000000000017941 */ /* 0x000fea0003800000 */
.L_x_231:
        /* <DEDUP_REMOVED lines=12> */
.L_x_234:
[----:B------:R-:W-:Y:S05]  /*a9d0*/  BSYNC B1 ;  /* 0x0000000000017941 */ /* 0x000fea0003800000 */
.L_x_233:
        /* <DEDUP_REMOVED lines=12> */
.L_x_236:
[----:B------:R-:W-:Y:S05]  /*aaa0*/  BSYNC B1 ;  /* 0x0000000000017941 */ /* 0x000fea0003800000 */
.L_x_235:
[----:B-----5:R-:W-:Y:S01]  /*aab0*/  LOP3.LUT R2, R2, 0xff, RZ, 0xc0, !PT ;  /* 0x000000ff02027812 */ /* 0x020fe200078ec0ff */
[----:B------:R-:W-:Y:S01]  /*aac0*/  BSSY B1, `(.L_x_237) ;  /* 0x000000b000017945 */ /* 0x000fe20003800000 */
[----:B------:R-:W-:Y:S02]  /*aad0*/  ISETP.LT.OR P4, PT, R35, 0xc9, !P0 ;  /* 0x000000c92300780c */ /* 0x000fe40004781670 */
[----:B------:R-:W-:-:S05]  /*aae0*/  F2FP.F16.E4M3.UNPACK_B R2, R2 ;  /* 0x00000002ff02723e */ /* 0x000fca00020006ff */
[----:B------:R-:W-:-:S05]  /*aaf0*/  HADD2.F32 R2, -RZ, R2.H0_H0 ;  /* 0x20000002ff027230 */ /* 0x000fca0000004100 */
[----:B0-----:R-:W-:-:S04]  /*ab00*/  FMUL R3, R2, UR21 ;  /* 0x0000001502037c20 */ /* 0x001fc80008400000 */
[----:B------:R-:W-:Y:S01]  /*ab10*/  FFMA R3, R0, UR20, R3 ;  /* 0x0000001400037c23 */ /* 0x000fe20008000003 */
[----:B------:R-:W-:-:S04]  /*ab20*/  PRMT R0, RZ, 0x7610, R0 ;  /* 0x00007610ff007816 */ /* 0x000fc80000000000 */
[----:B------:R-:W-:-:S05]  /*ab30*/  F2FP.SATFINITE.E4M3.F32.PACK_AB_MERGE_C R3, RZ, R3, RZ ;  /* 0x00000003ff03723e */ /* 0x000fca00048070ff */
[----:B------:R0:W-:Y:S01]  /*ab40*/  @!P3 STG.E.U8 desc[UR18][R26.64+0xc1], R3 ;  /* 0x0000c1031a00b986 */ /* 0x0001e2000c101112 */
[----:B------:R-:W-:Y:S05]  /*ab50*/  @P4 BRA `(.L_x_238) ;  /* 0x0000000000044947 */ /* 0x000fea0003800000 */
[----:B------:R0:W5:Y:S02]  /*ab60*/  LDG.E.U8 R0, desc[UR18][R28.64+0xc8] ;  /* 0x0000c8121c007981 */ /* 0x000164000c1e1100 */
.L_x_238:
[----:B------:R-:W-:Y:S05]  /*ab70*/  BSYNC B1 ;  /* 0x0000000000017941 */ /* 0x000fea0003800000 */
.L_x_237:
[----:B------:R-:W2:Y:S01]  /*ab80*/  LDL.LU R2, [R1] ;  /* 0x0000000001027983 */ /* 0x000ea20000300800 */
[----:B-----5:R-:W-:Y:S01]  /*ab90*/  LOP3.LUT R0, R0, 0xff, RZ, 0xc0, !PT ;  /* 0x000000ff00007812 */ /* 0x020fe200078ec0ff */
[----:B------:R-:W-:Y:S01]  /*aba0*/  BSSY B1, `(.L_x_239) ;  /* 0x000000b000017945 */ /* 0x000fe20003800000 */
[----:B------:R-:W-:Y:S02]  /*abb0*/  ISETP.LT.OR P3, PT, R35, 0xca, !P0 ;  /* 0x000000ca2300780c */ /* 0x000fe40004761670 */
[----:B------:R-:W-:-:S05]  /*abc0*/  F2FP.F16.E4M3.UNPACK_B R0, R0 ;  /* 0x00000000ff00723e */ /* 0x000fca00020006ff */
[----:B------:R-:W-:-:S05]  /*abd0*/  HADD2.F32 R0, -RZ, R0.H0_H0 ;  /* 0x20000000ff007230 */ /* 0x000fca0000004100 */
[----:B------:R-:W-:-:S04]  /*abe0*/  FMUL R0, R0, UR21 ;  /* 0x0000001500007c20 */ /* 0x000fc80008400000 */
[----:B--2---:R-:W-:-:S05]  /*abf0*/  FFMA R0, R2, UR20, R0 ;  /* 0x0000001402007c23 */ /* 0x004fca0008000000 */
[----:B0-----:R-:W-:Y:S02]  /*ac00*/  F2FP.SATFINITE.E4M3.F32.PACK_AB_MERGE_C R3, RZ, R0, RZ ;  /* 0x00000000ff03723e */ /* 0x001fe400048070ff */
[----:B------:R-:W-:-:S03]  /*ac10*/  PRMT R0, RZ, 0x7610, R0 ;  /* 0x00007610ff007816 */ /* 0x000fc60000000000 */
[----:B------:R0:W-:Y:S01]  /*ac20*/  @!P4 STG.E.U8 desc[UR18][R24.64+0xc8], R3 ;  /* 0x0000c8031800c986 */ /* 0x0001e2000c101112 */
[----:B------:R-:W-:Y:S05]  /*ac30*/  @P3 BRA `(.L_x_240) ;  /* 0x0000000000043947 */ /* 0x000fea0003800000 */
[----:B------:R2:W5:Y:S02]  /*ac40*/  LDG.E.U8 R0, desc[UR18][R28.64+0xc9] ;  /* 0x0000c9121c007981 */ /* 0x000564000c1e1100 */
.L_x_240:
[----:B------:R-:W-:Y:S05]  /*ac50*/  BSYNC B1 ;  /* 0x0000000000017941 */ /* 0x000fea0003800000 */
.L_x_239:
[----:B------:R-:W3:Y:S01]  /*ac60*/  LDL.LU R2, [R1+0x4] ;  /* 0x0000040001027983 */ /* 0x000ee20000300800 */
[----:B-----5:R-:W-:Y:S01]  /*ac70*/  LOP3.LUT R0, R0, 0xff, RZ, 0xc0, !PT ;  /* 0x000000ff00007812 */ /* 0x020fe200078ec0ff */
[----:B------:R-:W-:Y:S01]  /*ac80*/  BSSY B1, `(.L_x_241) ;  /* 0x000000b000017945 */ /* 0x000fe20003800000 */
[----:B------:R-:W-:Y:S02]  /*ac90*/  ISETP.LT.OR P4, PT, R35, 0xc9, !P1 ;  /* 0x000000c92300780c */ /* 0x000fe40004f81670 */
[----:B------:R-:W-:-:S05]  /*aca0*/  F2FP.F16.E4M3.UNPACK_B R0, R0 ;  /* 0x00000000ff00723e */ /* 0x000fca00020006ff */
[----:B------:R-:W-:-:S05]  /*acb0*/  HADD2.F32 R0, -RZ, R0.H0_H0 ;  /* 0x20000000ff007230 */ /* 0x000fca0000004100 */
[----:B------:R-:W-:-:S04]  /*acc0*/  FMUL R0, R0, UR21 ;  /* 0x0000001500007c20 */ /* 0x000fc80008400000 */
[----:B---3--:R-:W-:-:S05]  /*acd0*/  FFMA R0, R2, UR20, R0 ;  /* 0x0000001402007c23 */ /* 0x008fca0008000000 */
[----:B0-----:R-:W-:Y:S02]  /*ace0*/  F2FP.SATFINITE.E4M3.F32.PACK_AB_MERGE_C R3, RZ, R0, RZ ;  /* 0x00000000ff03723e */ /* 0x001fe400048070ff */
[----:B------:R-:W-:-:S03]  /*acf0*/  PRMT R0, RZ, 0x7610, R0 ;  /* 0x00007610ff007816 */ /* 0x000fc60000000000 */
[----:B------:R0:W-:Y:S01]  /*ad00*/  @!P3 STG.E.U8 desc[UR18][R24.64+0xc9], R3 ;  /* 0x0000c9031800b986 */ /* 0x0001e2000c101112 */
[----:B------:R-:W-:Y:S05]  /*ad10*/  @P4 BRA `(.L_x_242) ;  /* 0x0000000000044947 */ /* 0x000fea0003800000 */
[----:B------:R3:W5:Y:S02]  /*ad20*/  LDG.E.U8 R0, desc[UR18][R30.64+0xc8] ;  /* 0x0000c8121e007981 */ /* 0x000764000c1e1100 */
.L_x_242:
[----:B------:R-:W-:Y:S05]  /*ad30*/  BSYNC B1 ;  /* 0x0000000000017941 */ /* 0x000fea0003800000 */
.L_x_241:
[----:B------:R-:W2:Y:S01]  /*ad40*/  LDL.LU R2, [R1+0x8] ;  /* 0x0000080001027983 */ /* 0x000ea20000300800 */
        /* <DEDUP_REMOVED lines=12> */
.L_x_244:
[----:B------:R-:W-:Y:S05]  /*ae10*/  BSYNC B1 ;  /* 0x0000000000017941 */ /* 0x000fea0003800000 */
.L_x_243:
        /* <DEDUP_REMOVED lines=13> */
.L_x_246:
[----:B------:R-:W-:Y:S05]  /*aef0*/  BSYNC B1 ;  /* 0x0000000000017941 */ /* 0x000fea0003800000 */
.L_x_245:
        /* <DEDUP_REMOVED lines=13> */
.L_x_248:
[----:B------:R-:W-:Y:S05]  /*afd0*/  BSYNC B1 ;  /* 0x0000000000017941 */ /* 0x000fea0003800000 */
.L_x_247:
        /* <DEDUP_REMOVED lines=13> */
.L_x_250:
[----:B------:R-:W-:Y:S05]  /*b0b0*/  BSYNC B1 ;  /* 0x0000000000017941 */ /* 0x000fea0003800000 */
.L_x_249:
        /* <DEDUP_REMOVED lines=13> */
.L_x_252:
[----:B------:R-:W-:Y:S05]  /*b190*/  BSYNC B1 ;  /* 0x0000000000017941 */ /* 0x000fea0003800000 */
.L_x_251:
        /* <DEDUP_REMOVED lines=13> */
.L_x_254:
[----:B------:R-:W-:Y:S05]  /*b270*/  BSYNC B1 ;  /* 0x0000000000017941 */ /* 0x000fea0003800000 */
.L_x_253:
        /* <DEDUP_REMOVED lines=13> */
.L_x_256:
[----:B------:R-:W-:Y:S05]  /*b350*/  BSYNC B1 ;  /* 0x0000000000017941 */ /* 0x000fea0003800000 */
.L_x_255:
        /* <DEDUP_REMOVED lines=13> */
.L_x_258:
[----:B------:R-:W-:Y:S05]  /*b430*/  BSYNC B1 ;  /* 0x0000000000017941 */ /* 0x000fea0003800000 */
.L_x_257:
        /* <DEDUP_REMOVED lines=13> */
.L_x_260:
[----:B------:R-:W-:Y:S05]  /*b510*/  BSYNC B1 ;  /* 0x0000000000017941 */ /* 0x000fea0003800000 */
.L_x_259:
        /* <DEDUP_REMOVED lines=13> */
.L_x_262:
[----:B------:R-:W-:Y:S05]  /*b5f0*/  BSYNC B1 ;  /* 0x0000000000017941 */ /* 0x000fea0003800000 */
.L_x_261:
        /* <DEDUP_REMOVED lines=13> */
.L_x_264:
[----:B------:R-:W-:Y:S05]  /*b6d0*/  BSYNC B1 ;  /* 0x0000000000017941 */ /* 0x000fea0003800000 */
.L_x_263:
        /* <DEDUP_REMOVED lines=13> */
.L_x_266:
[----:B------:R-:W-:Y:S05]  /*b7b0*/  BSYNC B1 ;  /* 0x0000000000017941 */ /* 0x000fea0003800000 */
.L_x_265:
        /* <DEDUP_REMOVED lines=13> */
.L_x_268:
[----:B------:R-:W-:Y:S05]  /*b890*/  BSYNC B1 ;  /* 0x0000000000017941 */ /* 0x000fea0003800000 */
.L_x_267:
        /* <DEDUP_REMOVED lines=13> */
.L_x_270:
[----:B------:R-:W-:Y:S05]  /*b970*/  BSYNC B1 ;  /* 0x0000000000017941 */ /* 0x000fea0003800000 */
.L_x_269:
        /* <DEDUP_REMOVED lines=13> */
.L_x_272:
[----:B------:R-:W-:Y:S05]  /*ba50*/  BSYNC B1 ;  /* 0x0000000000017941 */ /* 0x000fea0003800000 */
.L_x_271:
        /* <DEDUP_REMOVED lines=13> */
.L_x_274:
[----:B------:R-:W-:Y:S05]  /*bb30*/  BSYNC B1 ;  /* 0x0000000000017941 */ /* 0x000fea0003800000 */
.L_x_273:
        /* <DEDUP_REMOVED lines=13> */
.L_x_276:
[----:B------:R-:W-:Y:S05]  /*bc10*/  BSYNC B1 ;  /* 0x0000000000017941 */ /* 0x000fea0003800000 */
.L_x_275:
        /* <DEDUP_REMOVED lines=13> */
.L_x_278:
[----:B------:R-:W-:Y:S05]  /*bcf0*/  BSYNC B1 ;  /* 0x0000000000017941 */ /* 0x000fea0003800000 */
.L_x_277:
        /* <DEDUP_REMOVED lines=13> */
.L_x_280:
[----:B------:R-:W-:Y:S05]  /*bdd0*/  BSYNC B1 ;  /* 0x0000000000017941 */ /* 0x000fea0003800000 */
.L_x_279:
        /* <DEDUP_REMOVED lines=13> */
.L_x_282:
[----:B------:R-:W-:Y:S05]  /*beb0*/  BSYNC B1 ;  /* 0x0000000000017941 */ /* 0x000fea0003800000 */
.L_x_281:
        /* <DEDUP_REMOVED lines=13> */
.L_x_284:
[----:B------:R-:W-:Y:S05]  /*bf90*/  BSYNC B1 ;  /* 0x0000000000017941 */ /* 0x000fea0003800000 */
.L_x_283:
        /* <DEDUP_REMOVED lines=13> */
.L_x_286:
[----:B------:R-:W-:Y:S05]  /*c070*/  BSYNC B1 ;  /* 0x0000000000017941 */ /* 0x000fea0003800000 */
.L_x_285:
        /* <DEDUP_REMOVED lines=13> */
.L_x_288:
[----:B------:R-:W-:Y:S05]  /*c150*/  BSYNC B1 ;  /* 0x0000000000017941 */ /* 0x000fea0003800000 */
.L_x_287:
        /* <DEDUP_REMOVED lines=13> */
.L_x_290:
[----:B------:R-:W-:Y:S05]  /*c230*/  BSYNC B1 ;  /* 0x0000000000017941 */ /* 0x000fea0003800000 */
.L_x_289:
        /* <DEDUP_REMOVED lines=13> */
.L_x_292:
[----:B------:R-:W-:Y:S05]  /*c310*/  BSYNC B1 ;  /* 0x0000000000017941 */ /* 0x000fea0003800000 */
.L_x_291:
[----:B------:R-:W-:Y:S05]  /*c320*/  @P1 BRA `(.L_x_293) ;  /* 0x00000020009c1947 */ /* 0x000fea0003800000 */
[----:B------:R-:W2:Y:S01]  /*c330*/  LDL.LU R2, [R1+0x6c] ;  /* 0x00006c0001027983 */ /* 0x000ea20000300800 */
[----:B-----5:R-:W-:-:S04]  /*c340*/  LOP3.LUT R0, R0, 0xff, RZ, 0xc0, !PT ;  /* 0x000000ff00007812 */ /* 0x020fc800078ec0ff */
[----:B------:R-:W-:-:S05]  /*c350*/  F2FP.F16.E4M3.UNPACK_B R0, R0 ;  /* 0x00000000ff00723e */ /* 0x000fca00020006ff */
[----:B------:R-:W-:-:S05]  /*c360*/  HADD2.F32 R0, -RZ, R0.H0_H0 ;  /* 0x20000000ff007230 */ /* 0x000fca0000004100 */
[----:B------:R-:W-:-:S04]  /*c370*/  FMUL R0, R0, UR21 ;  /* 0x0000001500007c20 */ /* 0x000fc80008400000 */
[----:B--2---:R-:W-:-:S05]  /*c380*/  FFMA R0, R2, UR20, R0 ;  /* 0x0000001402007c23 */ /* 0x004fca0008000000 */
[----:B0-----:R-:W-:-:S05]  /*c390*/  F2FP.SATFINITE.E4M3.F32.PACK_AB_MERGE_C R3, RZ, R0, RZ ;  /* 0x00000000ff03723e */ /* 0x001fca00048070ff */
[----:B------:R0:W-:Y:S01]  /*c3a0*/  STG.E.U8 desc[UR18][R26.64+0xf9], R3 ;  /* 0x0000f9031a007986 */ /* 0x0001e2000c101112 */
[----:B------:R-:W-:Y:S05]  /*c3b0*/  BRA `(.L_x_293) ;  /* 0x0000002000787947 */ /* 0x000fea0003800000 */
.L_x_36:
[----:B------:R-:W-:Y:S01]  /*c3c0*/  ISETP.GE.AND P1, PT, R38, 0x1, PT ;  /* 0x000000012600780c */ /* 0x000fe20003f26270 */
[----:B------:R-:W-:Y:S01]  /*c3d0*/  FMUL R228, R228, UR20 ;  /* 0x00000014e4e47c20 */ /* 0x000fe20008400000 */
[----:B------:R-:W-:Y:S01]  /*c3e0*/  FMUL R227, R227, UR20 ;  /* 0x00000014e3e37c20 */ /* 0x000fe20008400000 */
[----:B------:R-:W-:Y:S01]  /*c3f0*/  ISETP.GE.AND P0, PT, R38, 0x9, PT ;  /* 0x000000092600780c */ /* 0x000fe20003f06270 */
[----:B------:R-:W-:Y:S01]  /*c400*/  FMUL R226, R226, UR20 ;  /* 0x00000014e2e27c20 */ /* 0x000fe20008400000 */
[C---:B------:R-:W-:Y:S02]  /*c410*/  ISETP.LT.OR P4, PT, R35.reuse, 0x1, !P1 ;  /* 0x000000012300780c */ /* 0x040fe40004f81670 */
[----:B------:R-:W-:Y:S02]  /*c420*/  ISETP.LT.OR P5, PT, R35, 0x2, !P1 ;  /* 0x000000022300780c */ /* 0x000fe40004fa1670 */
[----:B------:R-:W-:Y:S02]  /*c430*/  F2FP.SATFINITE.E4M3.F32.PACK_AB_MERGE_C R29, RZ, R228, RZ ;  /* 0x000000e4ff1d723e */ /* 0x000fe400048070ff */
[----:B------:R-:W-:-:S02]  /*c440*/  F2FP.SATFINITE.E4M3.F32.PACK_AB_MERGE_C R227, RZ, R227, RZ ;  /* 0x000000e3ffe3723e */ /* 0x000fc400048070ff */
[----:B------:R-:W-:Y:S01]  /*c450*/  ISETP.LT.OR P3, PT, R35, 0x1, !P0 ;  /* 0x000000012300780c */ /* 0x000fe20004761670 */
[----:B------:R-:W-:-:S04]  /*c460*/  FMUL R225, R225, UR20 ;  /* 0x00000014e1e17c20 */ /* 0x000fc80008400000 */
[----:B------:R0:W-:Y:S01]  /*c470*/  @!P4 STG.E.U8 desc[UR18][R24.64], R29 ;  /* 0x0000001d1800c986 */ /* 0x0001e2000c101112 */
[----:B------:R-:W-:-:S03]  /*c480*/  ISETP.LT.OR P4, PT, R35, 0x2, !P0 ;  /* 0x000000022300780c */ /* 0x000fc60004781670 */
[----:B------:R2:W-:Y:S01]  /*c490*/  @!P5 STG.E.U8 desc[UR18][R24.64+0x1], R227 ;  /* 0x000001e31800d986 */ /* 0x0005e2000c101112 */
[C---:B------:R-:W-:Y:S01]  /*c4a0*/  ISETP.LT.OR P5, PT, R35.reuse, 0x9, !P1 ;  /* 0x000000092300780c */ /* 0x040fe20004fa1670 */
[----:B------:R-:W-:Y:S01]  /*c4b0*/  FMUL R224, R224, UR20 ;  /* 0x00000014e0e07c20 */ /* 0x000fe20008400000 */
[----:B------:R-:W-:Y:S01]  /*c4c0*/  ISETP.LT.OR P6, PT, R35, 0xa, !P1 ;  /* 0x0000000a2300780c */ /* 0x000fe20004fc1670 */
[----:B------:R-:W-:Y:S01]  /*c4d0*/  FMUL R223, R223, UR20 ;  /* 0x00000014dfdf7c20 */ /* 0x000fe20008400000 */
[----:B------:R-:W-:Y:S02]  /*c4e0*/  F2FP.SATFINITE.E4M3.F32.PACK_AB_MERGE_C R31, RZ, R226, RZ ;  /* 0x000000e2ff1f723e */ /* 0x000fe400048070ff */
[----:B------:R-:W-:Y:S02]  /*c4f0*/  F2FP.SATFINITE.E4M3.F32.PACK_AB_MERGE_C R225, RZ, R225, RZ ;  /* 0x000000e1ffe1723e */ /* 0x000fe400048070ff */
[----:B0-----:R-:W-:Y:S01]  /*c500*/  F2FP.SATFINITE.E4M3.F32.PACK_AB_MERGE_C R29, RZ, R224, RZ ;  /* 0x000000e0ff1d723e */ /* 0x001fe200048070ff */
[----:B------:R-:W-:Y:S01]  /*c510*/  @!P3 STG.E.U8 desc[UR18][R26.64], R31 ;  /* 0x0000001f1a00b986 */ /* 0x000fe2000c101112 */
[----:B------:R-:W-:-:S02]  /*c520*/  F2FP.SATFINITE.E4M3.F32.PACK_AB_MERGE_C R223, RZ, R223, RZ ;  /* 0x000000dfffdf723e */ /* 0x000fc400048070ff */
[C---:B------:R-:W-:Y:S01]  /*c530*/  ISETP.LT.OR P3, PT, R35.reuse, 0x9, !P0 ;  /* 0x000000092300780c */ /* 0x040fe20004761670 */
[----:B------:R-:W-:Y:S01]  /*c540*/  @!P4 STG.E.U8 desc[UR18][R26.64+0x1], R225 ;  /* 0x000001e11a00c986 */ /* 0x000fe2000c101112 */
[----:B------:R-:W-:-:S03]  /*c550*/  ISETP.LT.OR P4, PT, R35, 0xa, !P0 ;  /* 0x0000000a2300780c */ /* 0x000fc60004781670 */
[----:B------:R0:W-:Y:S01]  /*c560*/  @!P5 STG.E.U8 desc[UR18][R24.64+0x8], R29 ;  /* 0x0000081d1800d986 */ /* 0x0001e2000c101112 */
[----:B------:R-:W-:Y:S01]  /*c570*/  ISETP.LT.OR P5, PT, R35, 0x11, !P1 ;  /* 0x000000112300780c */ /* 0x000fe20004fa1670 */
[----:B------:R-:W-:Y:S01]  /*c580*/  FMUL R222, R222, UR20 ;  /* 0x00000014dede7c20 */ /* 0x000fe20008400000 */
[----:B------:R-:W-:Y:S01]  /*c590*/  FMUL R221, R221, UR20 ;  /* 0x00000014dddd7c20 */ /* 0x000fe20008400000 */
[----:B------:R-:W-:Y:S01]  /*c5a0*/  FMUL R220, R220, UR20 ;  /* 0x00000014dcdc7c20 */ /* 0x000fe20008400000 */
[----:B------:R-:W-:Y:S01]  /*c5b0*/  @!P6 STG.E.U8 desc[UR18][R24.64+0x9], R223 ;  /* 0x000009df1800e986 */ /* 0x000fe2000c101112 */
[----:B------:R-:W-:Y:S01]  /*c5c0*/  ISETP.LT.OR P6, PT, R35, 0x12, !P1 ;  /* 0x000000122300780c */ /* 0x000fe20004fc1670 */
[----:B------:R-:W-:Y:S01]  /*c5d0*/  FMUL R219, R219, UR20 ;  /* 0x00000014dbdb7c20 */ /* 0x000fe20008400000 */
[----:B------:R-:W-:Y:S01]  /*c5e0*/  F2FP.SATFINITE.E4M3.F32.PACK_AB_MERGE_C R33, RZ, R222, RZ ;  /* 0x000000deff21723e */ /* 0x000fe200048070ff */
[----:B--2---:R-:W2:Y:S01]  /*c5f0*/  LDL.LU R227, [R1+0x8] ;  /* 0x0000080001e37983 */ /* 0x004ea20000300800 */
[----:B------:R-:W-:-:S02]  /*c600*/  F2FP.SATFINITE.E4M3.F32.PACK_AB_MERGE_C R221, RZ, R221, RZ ;  /* 0x000000ddffdd723e */ /* 0x000fc400048070ff */
[----:B0-----:R-:W-:Y:S01]  /*c610*/  F2FP.SATFINITE.E4M3.F32.PACK_AB_MERGE_C R29, RZ, R220, RZ ;  /* 0x000000dcff1d723e */ /* 0x001fe200048070ff */
[----:B------:R-:W3:Y:S04]  /*c620*/  LDL.LU R226, [R1+0x4] ;  /* 0x0000040001e27983 */ /* 0x000ee80000300800 */
[----:B------:R-:W4:Y:S01]  /*c630*/  LDL.LU R224, [R1] ;  /* 0x0000000001e07983 */ /* 0x000f220000300800 */
[----:B------:R-:W-:-:S03]  /*c640*/  F2FP.SATFINITE.E4M3.F32.PACK_AB_MERGE_C R219, RZ, R219, RZ ;  /* 0x000000dbffdb723e */ /* 0x000fc600048070ff */
[----:B------:R-:W-:Y:S01]  /*c650*/  @!P3 STG.E.U8 desc[UR18][R26.64+0x8], R33 ;  /* 0x000008211a00b986 */ /* 0x000fe2000c101112 */
[----:B------:R-:W-:-:S03]  /*c660*/  ISETP.LT.OR P3, PT, R35, 0x11, !P0 ;  /* 0x000000112300780c */ /* 0x000fc60004761670 */
        /* <DEDUP_REMOVED lines=11> */
[----:B------:R-:W-:Y:S01]  /*c720*/  FMUL R214, R214, UR20 ;  /* 0x00000014d6d67c20 */ /* 0x000fe20008400000 */
[----:B------:R-:W-:Y:S01]  /*c730*/  F2FP.SATFINITE.E4M3.F32.PACK_AB_MERGE_C R217, RZ, R217, RZ ;  /* 0x000000d9ffd9723e */ /* 0x000fe200048070ff */
[----:B------:R-:W-:Y:S01]  /*c740*/  FMUL R213, R213, UR20 ;  /* 0x00000014d5d57c20 */ /* 0x000fe20008400000 */
[----:B0-----:R-:W-:Y:S01]  /*c750*/  F2FP.SATFINITE.E4M3.F32.PACK_AB_MERGE_C R29, RZ, R216, RZ ;  /* 0x000000d8ff1d723e */ /* 0x001fe200048070ff */
[----:B------:R-:W-:Y:S01]  /*c760*/  @!P3 STG.E.U8 desc[UR18][R26.64+0x10], R31 ;  /* 0x0000101f1a00b986 */ /* 0x000fe2000c101112 */
[----:B------:R-:W-:-:S02]  /*c770*/  F2FP.SATFINITE.E4M3.F32.PACK_AB_MERGE_C R215, RZ, R215, RZ ;  /* 0x000000d7ffd7723e */ /* 0x000fc400048070ff */
[C---:B------:R-:W-:Y:S01]  /*c780*/  ISETP.LT.OR P3, PT, R35.reuse, 0x19, !P0 ;  /* 0x000000192300780c */ /* 0x040fe20004761670 */
[----:B------:R-:W-:Y:S01]  /*c790*/  @!P4 STG.E.U8 desc[UR18][R26.64+0x11], R217 ;  /* 0x000011d91a00c986 */ /* 0x000fe2000c101112 */
[----:B------:R-:W-:-:S03]  /*c7a0*/  ISETP.LT.OR P4, PT, R35, 0x1a, !P0 ;  /* 0x0000001a2300780c */ /* 0x000fc60004781670 */
[----:B------:R0:W-:Y:S01]  /*c7b0*/  @!P5 STG.E.U8 desc[UR18][R24.64+0x18], R29 ;  /* 0x0000181d1800d986 */ /* 0x0001e2000c101112 */
[C---:B------:R-:W-:Y:S01]  /*c7c0*/  ISETP.LT.OR P5, PT, R35.reuse, 0x21, !P1 ;  /* 0x000000212300780c */ /* 0x040fe20004fa1670 */
[----:B------:R-:W-:Y:S02]  /*c7d0*/  FMUL R212, R212, UR20 ;  /* 0x00000014d4d47c20 */ /* 0x000fe40008400000 */
[----:B------:R-:W-:Y:S01]  /*c7e0*/  @!P6 STG.E.U8 desc[UR18][R24.64+0x19], R215 ;  /* 0x000019d71800e986 */ /* 0x000fe2000c101112 */
[----:B------:R-:W-:Y:S01]  /*c7f0*/  ISETP.LT.OR P6, PT, R35, 0x22, !P1 ;  /* 0x000000222300780c */ /* 0x000fe20004fc1670 */
[----:B------:R-:W-:Y:S01]  /*c800*/  FMUL R211, R211, UR20 ;  /* 0x00000014d3d37c20 */ /* 0x000fe20008400000 */
[----:B------:R-:W-:Y:S01]  /*c810*/  F2FP.SATFINITE.E4M3.F32.PACK_AB_MERGE_C R33, RZ, R214, RZ ;  /* 0x000000d6ff21723e */ /* 0x000fe200048070ff */
[----:B------:R-:W-:Y:S01]  /*c820*/  FMUL R210, R210, UR20 ;  /* 0x00000014d2d27c20 */ /* 0x000fe20008400000 */
[----:B------:R-:W-:Y:S01]  /*c830*/  F2FP.SATFINITE.E4M3.F32.PACK_AB_MERGE_C R213, RZ, R213, RZ ;  /* 0x000000d5ffd5723e */ /* 0x000fe200048070ff */
[----:B------:R-:W-:Y:S01]  /*c840*/  FMUL R209, R209, UR20 ;  /* 0x00000014d1d17c20 */ /* 0x000fe20008400000 */
        /* <DEDUP_REMOVED lines=8> */
[----:B------:R-:W-:-:S03]  /*c8d0*/  ISETP.LT.OR P5, PT, R35, 0x29, !P1 ;  /* 0x000000292300780c */ /* 0x000fc60004fa1670 */
        /* <DEDUP_REMOVED lines=240> */
[----:B------:R1:W-:Y:S01]  /*d7e0*/  @!P6 STG.E.U8 desc[UR18][R24.64+0x99], R23 ;  /* 0x000099171800e986 */ /* 0x0003e2000c101112 */
        /* <DEDUP_REMOVED lines=11> */
[----:B------:R0:W-:Y:S01]  /*d8a0*/  @!P4 STG.E.U8 desc[UR18][R26.64+0x99], R21 ;  /* 0x000099151a00c986 */ /* 0x0001e2000c101112 */
[----:B------:R-:W-:-:S03]  /*d8b0*/  ISETP.LT.OR P4, PT, R35, 0xa2, !P0 ;  /* 0x000000a22300780c */ /* 0x000fc60004781670 */
[----:B------:R-:W-:Y:S01]  /*d8c0*/  @!P5 STG.E.U8 desc[UR18][R24.64+0xa0], R29 ;  /* 0x0000a01d1800d986 */ /* 0x000fe2000c101112 */
[----:B------:R-:W-:-:S03]  /*d8d0*/  ISETP.LT.OR P5, PT, R35, 0xa9, !P1 ;  /* 0x000000a92300780c */ /* 0x000fc60004fa1670 */
[----:B------:R2:W-:Y:S01]  /*d8e0*/  @!P6 STG.E.U8 desc[UR18][R24.64+0xa1], R19 ;  /* 0x0000a1131800e986 */ /* 0x0005e2000c101112 */
[----:B------:R-:W-:Y:S01]  /*d8f0*/  ISETP.LT.OR P6, PT, R35, 0xaa, !P1 ;  /* 0x000000aa2300780c */ /* 0x000fe20004fc1670 */
[----:B------:R-:W-:Y:S01]  /*d900*/  FMUL R15, R15, UR20 ;  /* 0x000000140f0f7c20 */ /* 0x000fe20008400000 */
[----:B-1----:R-:W-:Y:S01]  /*d910*/  F2FP.SATFINITE.E4M3.F32.PACK_AB_MERGE_C R23, RZ, R18, RZ ;  /* 0x00000012ff17723e */ /* 0x002fe200048070ff */
[----:B------:R-:W-:Y:S01]  /*d920*/  FMUL R14, R14, UR20 ;  /* 0x000000140e0e7c20 */ /* 0x000fe20008400000 */
[----:B------:R-:W-:Y:S01]  /*d930*/  F2FP.SATFINITE.E4M3.F32.PACK_AB_MERGE_C R17, RZ, R17, RZ ;  /* 0x00000011ff11723e */ /* 0x000fe200048070ff */
[----:B------:R-:W-:Y:S01]  /*d940*/  FMUL R13, R13, UR20 ;  /* 0x000000140d0d7c20 */ /* 0x000fe20008400000 */
[----:B0-----:R-:W-:Y:S01]  /*d950*/  F2FP.SATFINITE.E4M3.F32.PACK_AB_MERGE_C R21, RZ, R16, RZ ;  /* 0x00000010ff15723e */ /* 0x001fe200048070ff */
[----:B------:R-:W-:Y:S01]  /*d960*/  @!P3 STG.E.U8 desc[UR18][R26.64+0xa0], R23 ;  /* 0x0000a0171a00b986 */ /* 0x000fe2000c101112 */
[----:B------:R-:W-:Y:S02]  /*d970*/  F2FP.SATFINITE.E4M3.F32.PACK_AB_MERGE_C R15, RZ, R15, RZ ;  /* 0x0000000fff0f723e */ /* 0x000fe400048070ff */
[C---:B------:R-:W-:Y:S01]  /*d980*/  ISETP.LT.OR P3, PT, R35.reuse, 0xa9, !P0 ;  /* 0x000000a92300780c */ /* 0x040fe20004761670 */
[----:B------:R-:W-:Y:S01]  /*d990*/  @!P4 STG.E.U8 desc[UR18][R26.64+0xa1], R17 ;  /* 0x0000a1111a00c986 */ /* 0x000fe2000c101112 */
[----:B------:R-:W-:-:S03]  /*d9a0*/  ISETP.LT.OR P4, PT, R35, 0xaa, !P0 ;  /* 0x000000aa2300780c */ /* 0x000fc60004781670 */
[----:B------:R-:W-:Y:S01]  /*d9b0*/  @!P5 STG.E.U8 desc[UR18][R24.64+0xa8], R21 ;  /* 0x0000a8151800d986 */ /* 0x000fe2000c101112 */
[C---:B------:R-:W-:Y:S01]  /*d9c0*/  ISETP.LT.OR P5, PT, R35.reuse, 0xb1, !P1 ;  /* 0x000000b12300780c */ /* 0x040fe20004fa1670 */
[----:B------:R-:W-:Y:S02]  /*d9d0*/  FMUL R12, R12, UR20 ;  /* 0x000000140c0c7c20 */ /* 0x000fe40008400000 */
[----:B------:R0:W-:Y:S01]  /*d9e0*/  @!P6 STG.E.U8 desc[UR18][R24.64+0xa9], R15 ;  /* 0x0000a90f1800e986 */ /* 0x0001e2000c101112 */
[----:B------:R-:W-:Y:S01]  /*d9f0*/  ISETP.LT.OR P6, PT, R35, 0xb2, !P1 ;  /* 0x000000b22300780c */ /* 0x000fe20004fc1670 */
[----:B------:R-:W-:Y:S01]  /*da00*/  FMUL R11, R11, UR20 ;  /* 0x000000140b0b7c20 */ /* 0x000fe20008400000 */
[----:B--2---:R-:W-:Y:S01]  /*da10*/  F2FP.SATFINITE.E4M3.F32.PACK_AB_MERGE_C R19, RZ, R14, RZ ;  /* 0x0000000eff13723e */ /* 0x004fe200048070ff */
[----:B------:R-:W2:Y:S01]  /*da20*/  LDL.LU R223, [R1+0x18] ;  /* 0x0000180001df7983 */ /* 0x000ea20000300800 */
[----:B------:R-:W-:Y:S02]  /*da30*/  F2FP.SATFINITE.E4M3.F32.PACK_AB_MERGE_C R13, RZ, R13, RZ ;  /* 0x0000000dff0d723e */ /* 0x000fe400048070ff */
[----:B------:R-:W-:Y:S01]  /*da40*/  F2FP.SATFINITE.E4M3.F32.PACK_AB_MERGE_C R11, RZ, R11, RZ ;  /* 0x0000000bff0b723e */ /* 0x000fe200048070ff */
[----:B------:R-:W-:Y:S01]  /*da50*/  @!P3 STG.E.U8 desc[UR18][R26.64+0xa8], R19 ;  /* 0x0000a8131a00b986 */ /* 0x000fe2000c101112 */
[----:B0-----:R-:W-:-:S03]  /*da60*/  F2FP.SATFINITE.E4M3.F32.PACK_AB_MERGE_C R15, RZ, R12, RZ ;  /* 0x0000000cff0f723e */ /* 0x001fc600048070ff */
[----:B------:R0:W-:Y:S01]  /*da70*/  @!P4 STG.E.U8 desc[UR18][R26.64+0xa9], R13 ;  /* 0x0000a90d1a00c986 */ /* 0x0001e2000c101112 */
[C---:B------:R-:W-:Y:S02]  /*da80*/  ISETP.LT.OR P3, PT, R35.reuse, 0xb1, !P0 ;  /* 0x000000b12300780c */ /* 0x040fe40004761670 */
[C---:B------:R-:W-:Y:S01]  /*da90*/  ISETP.LT.OR P4, PT, R35.reuse, 0xb2, !P0 ;  /* 0x000000b22300780c */ /* 0x040fe20004781670 */
[----:B------:R-:W-:Y:S01]  /*daa0*/  @!P5 STG.E.U8 desc[UR18][R24.64+0xb0], R15 ;  /* 0x0000b00f1800d986 */ /* 0x000fe2000c101112 */
[----:B------:R-:W-:Y:S01]  /*dab0*/  ISETP.LT.OR P5, PT, R35, 0xb9, !P1 ;  /* 0x000000b92300780c */ /* 0x000fe20004fa1670 */
[----:B------:R-:W-:Y:S01]  /*dac0*/  FMUL R10, R10, UR20 ;  /* 0x000000140a0a7c20 */ /* 0x000fe20008400000 */
[----:B------:R-:W-:Y:S01]  /*dad0*/  FMUL R9, R9, UR20 ;  /* 0x0000001409097c20 */ /* 0x000fe20008400000 */
[----:B------:R-:W2:Y:S01]  /*dae0*/  LDL.LU R222, [R1+0x14] ;  /* 0x0000140001de7983 */ /* 0x000ea20000300800 */
[----:B------:R-:W-:-:S03]  /*daf0*/  FMUL R8, R8, UR20 ;  /* 0x0000001408087c20 */ /* 0x000fc60008400000 */
[----:B------:R-:W2:Y:S01]  /*db00*/  LDL.LU R220, [R1+0x10] ;  /* 0x0000100001dc7983 */ /* 0x000ea20000300800 */
[----:B------:R-:W-:-:S03]  /*db10*/  F2FP.SATFINITE.E4M3.F32.PACK_AB_MERGE_C R17, RZ, R10, RZ ;  /* 0x0000000aff11723e */ /* 0x000fc600048070ff */
[----:B------:R-:W2:Y:S01]  /*db20*/  LDL.LU R221, [R1+0xc] ;  /* 0x00000c0001dd7983 */ /* 0x000ea20000300800 */
[----:B------:R-:W-:Y:S01]  /*db30*/  F2FP.SATFINITE.E4M3.F32.PACK_AB_MERGE_C R9, RZ, R9, RZ ;  /* 0x00000009ff09723e */ /* 0x000fe200048070ff */
[----:B------:R-:W-:Y:S01]  /*db40*/  FMUL R7, R7, UR20 ;  /* 0x0000001407077c20 */ /* 0x000fe20008400000 */
[----:B0-----:R-:W-:Y:S01]  /*db50*/  F2FP.SATFINITE.E4M3.F32.PACK_AB_MERGE_C R13, RZ, R8, RZ ;  /* 0x00000008ff0d723e */ /* 0x001fe200048070ff */
[----:B------:R0:W-:Y:S01]  /*db60*/  @!P6 STG.E.U8 desc[UR18][R24.64+0xb1], R11 ;  /* 0x0000b10b1800e986 */ /* 0x0001e2000c101112 */
[----:B------:R-:W-:Y:S01]  /*db70*/  ISETP.LT.OR P6, PT, R35, 0xba, !P1 ;  /* 0x000000ba2300780c */ /* 0x000fe20004fc1670 */
[----:B-----5:R-:W-:Y:S01]  /*db80*/  FMUL R2, R2, UR20 ;  /* 0x0000001402027c20 */ /* 0x020fe20008400000 */
[----:B------:R-:W-:Y:S01]  /*db90*/  F2FP.SATFINITE.E4M3.F32.PACK_AB_MERGE_C R7, RZ, R7, RZ ;  /* 0x00000007ff07723e */ /* 0x000fe200048070ff */
[----:B------:R-:W-:Y:S01]  /*dba0*/  @!P3 STG.E.U8 desc[UR18][R26.64+0xb0], R17 ;  /* 0x0000b0111a00b986 */ /* 0x000fe2000c101112 */
[----:B------:R-:W-:Y:S01]  /*dbb0*/  FMUL R3, R3, UR20 ;  /* 0x0000001403037c20 */ /* 0x000fe20008400000 */
[----:B------:R-:W-:Y:S01]  /*dbc0*/  FMUL R4, R4, UR20 ;  /* 0x0000001404047c20 */ /* 0x000fe20008400000 */
[C---:B------:R-:W-:Y:S01]  /*dbd0*/  ISETP.LT.OR P3, PT, R35.reuse, 0xb9, !P0 ;  /* 0x000000b92300780c */ /* 0x040fe20004761670 */
[----:B------:R1:W-:Y:S01]  /*dbe0*/  @!P4 STG.E.U8 desc[UR18][R26.64+0xb1], R9 ;  /* 0x0000b1091a00c986 */ /* 0x0003e2000c101112 */
[----:B------:R-:W-:Y:S01]  /*dbf0*/  ISETP.LT.OR P4, PT, R35, 0xba, !P0 ;  /* 0x000000ba2300780c */ /* 0x000fe20004781670 */
[----:B------:R-:W-:Y:S01]  /*dc00*/  FMUL R6, R6, UR20 ;  /* 0x0000001406067c20 */ /* 0x000fe20008400000 */
[----:B------:R-:W-:Y:S01]  /*dc10*/  FMUL R5, R5, UR20 ;  /* 0x0000001405057c20 */ /* 0x000fe20008400000 */
[----:B------:R3:W-:Y:S01]  /*dc20*/  @!P5 STG.E.U8 desc[UR18][R24.64+0xb8], R13 ;  /* 0x0000b80d1800d986 */ /* 0x0007e2000c101112 */
[----:B------:R-:W-:Y:S01]  /*dc30*/  ISETP.LT.OR P5, PT, R35, 0xc1, !P1 ;  /* 0x000000c12300780c */ /* 0x000fe20004fa1670 */
[----:B------:R-:W-:Y:S01]  /*dc40*/  FMUL R0, R0, UR20 ;  /* 0x0000001400007c20 */ /* 0x000fe20008400000 */
[----:B0-----:R-:W-:Y:S01]  /*dc50*/  F2FP.SATFINITE.E4M3.F32.PACK_AB_MERGE_C R11, RZ, R6, RZ ;  /* 0x00000006ff0b723e */ /* 0x001fe200048070ff */
[----:B------:R-:W2:Y:S01]  /*dc60*/  LDL.LU R225, [R1+0x1c] ;  /* 0x00001c0001e17983 */ /* 0x000ea20000300800 */
[----:B------:R-:W-:-:S03]  /*dc70*/  F2FP.SATFINITE.E4M3.F32.PACK_AB_MERGE_C R5, RZ, R5, RZ ;  /* 0x00000005ff05723e */ /* 0x000fc600048070ff */
[----:B------:R0:W-:Y:S01]  /*dc80*/  @!P6 STG.E.U8 desc[UR18][R24.64+0xb9], R7 ;  /* 0x0000b9071800e986 */ /* 0x0001e2000c101112 */
[----:B-1----:R-:W-:Y:S01]  /*dc90*/  F2FP.SATFINITE.E4M3.F32.PACK_AB_MERGE_C R9, RZ, R4, RZ ;  /* 0x00000004ff09723e */ /* 0x002fe200048070ff */
[----:B------:R-:W-:Y:S01]  /*dca0*/  FMUL R4, R227, UR20 ;  /* 0x00000014e3047c20 */ /* 0x000fe20008400000 */
[C---:B------:R-:W-:Y:S01]  /*dcb0*/  ISETP.LT.OR P6, PT, R35.reuse, 0xc2, !P1 ;  /* 0x000000c22300780c */ /* 0x040fe20004fc1670 */
[----:B------:R-:W-:Y:S01]  /*dcc0*/  @!P3 STG.E.U8 desc[UR18][R26.64+0xb8], R11 ;  /* 0x0000b80b1a00b986 */ /* 0x000fe2000c101112 */
[----:B---3--:R-:W-:Y:S01]  /*dcd0*/  F2FP.SATFINITE.E4M3.F32.PACK_AB_MERGE_C R13, RZ, R2, RZ ;  /* 0x00000002ff0d723e */ /* 0x008fe200048070ff */
[----:B----4-:R-:W-:Y:S01]  /*dce0*/  FMUL R2, R224, UR20 ;  /* 0x00000014e0027c20 */ /* 0x010fe20008400000 */
[----:B------:R-:W-:Y:S01]  /*dcf0*/  ISETP.LT.OR P3, PT, R35, 0xc1, !P0 ;  /* 0x000000c12300780c */ /* 0x000fe20004761670 */
[----:B------:R-:W3:Y:S01]  /*dd00*/  LDL.LU R224, [R1+0x20] ;  /* 0x0000200001e07983 */ /* 0x000ee20000300800 */
[----:B0-----:R-:W-:Y:S01]  /*dd10*/  F2FP.SATFINITE.E4M3.F32.PACK_AB_MERGE_C R7, RZ, R3, RZ ;  /* 0x00000003ff07723e */ /* 0x001fe200048070ff */
[----:B------:R-:W-:-:S02]  /*dd20*/  FMUL R3, R226, UR20 ;  /* 0x00000014e2037c20 */ /* 0x000fc40008400000 */
[----:B------:R0:W-:Y:S01]  /*dd30*/  @!P4 STG.E.U8 desc[UR18][R26.64+0xb9], R5 ;  /* 0x0000b9051a00c986 */ /* 0x0001e2000c101112 */
[----:B------:R-:W-:-:S03]  /*dd40*/  ISETP.LT.OR P4, PT, R35, 0xc2, !P0 ;  /* 0x000000c22300780c */ /* 0x000fc60004781670 */
[----:B------:R-:W4:Y:S04]  /*dd50*/  LDL.LU R226, [R1+0x24] ;  /* 0x0000240001e27983 */ /* 0x000f280000300800 */
[----:B------:R-:W4:Y:S04]  /*dd60*/  LDL.LU R227, [R1+0x28] ;  /* 0x0000280001e37983 */ /* 0x000f280000300800 */
[----:B------:R-:W-:Y:S01]  /*dd70*/  @!P5 STG.E.U8 desc[UR18][R24.64+0xc0], R9 ;  /* 0x0000c0091800d986 */ /* 0x000fe2000c101112 */
[C---:B------:R-:W-:Y:S02]  /*dd80*/  ISETP.LT.OR P5, PT, R35.reuse, 0xc9, !P1 ;  /* 0x000000c92300780c */ /* 0x040fe40004fa1670 */
[----:B0-----:R-:W-:Y:S01]  /*dd90*/  F2FP.SATFINITE.E4M3.F32.PACK_AB_MERGE_C R5, RZ, R0, RZ ;  /* 0x00000000ff05723e */ /* 0x001fe200048070ff */
[----:B------:R0:W-:Y:S01]  /*dda0*/  @!P6 STG.E.U8 desc[UR18][R24.64+0xc1], R7 ;  /* 0x0000c1071800e986 */ /* 0x0001e2000c101112 */
[----:B------:R-:W-:-:S03]  /*ddb0*/  ISETP.LT.OR P6, PT, R35, 0xca, !P1 ;  /* 0x000000ca2300780c */ /* 0x000fc60004fc1670 */
[----:B------:R-:W-:Y:S01]  /*ddc0*/  @!P3 STG.E.U8 desc[UR18][R26.64+0xc0], R13 ;  /* 0x0000c00d1a00b986 */ /* 0x000fe2000c101112 */
[----:B------:R-:W-:-:S03]  /*ddd0*/  ISETP.LT.OR P3, PT, R35, 0xc9, !P0 ;  /* 0x000000c92300780c */ /* 0x000fc60004761670 */
[----:B------:R1:W-:Y:S01]  /*dde0*/  @!P4 STG.E.U8 desc[UR18][R26.64+0xc1], R5 ;  /* 0x0000c1051a00c986 */ /* 0x0003e2000c101112 */
[----:B0-----:R-:W-:Y:S02]  /*ddf0*/  F2FP.SATFINITE.E4M3.F32.PACK_AB_MERGE_C R7, RZ, R2, RZ ;  /* 0x00000002ff07723e */ /* 0x001fe400048070ff */
[----:B------:R-:W-:-:S03]  /*de00*/  ISETP.LT.OR P4, PT, R35, 0xca, !P0 ;  /* 0x000000ca2300780c */ /* 0x000fc60004781670 */
[----:B------:R0:W-:Y:S01]  /*de10*/  @!P5 STG.E.U8 desc[UR18][R24.64+0xc8], R7 ;  /* 0x0000c8071800d986 */ /* 0x0001e2000c101112 */
[----:B------:R-:W-:Y:S02]  /*de20*/  ISETP.LT.OR P5, PT, R35, 0xd1, !P1 ;  /* 0x000000d12300780c */ /* 0x000fe40004fa1670 */
[----:B------:R-:W-:Y:S02]  /*de30*/  F2FP.SATFINITE.E4M3.F32.PACK_AB_MERGE_C R9, RZ, R3, RZ ;  /* 0x00000003ff09723e */ /* 0x000fe400048070ff */
[----:B------:R-:W-:-:S03]  /*de40*/  F2FP.SATFINITE.E4M3.F32.PACK_AB_MERGE_C R11, RZ, R4, RZ ;  /* 0x00000004ff0b723e */ /* 0x000fc600048070ff */
[----:B------:R0:W-:Y:S04]  /*de50*/  @!P6 STG.E.U8 desc[UR18][R24.64+0xc9], R9 ;  /* 0x0000c9091800e986 */ /* 0x0001e8000c101112 */
[----:B------:R-:W-:Y:S01]  /*de60*/  @!P3 STG.E.U8 desc[UR18][R26.64+0xc8], R11 ;  /* 0x0000c80b1a00b986 */ /* 0x000fe2000c101112 */
[----:B--2---:R-:W-:Y:S01]  /*de70*/  FMUL R2, R220, UR20 ;  /* 0x00000014dc027c20 */ /* 0x004fe20008400000 */
[----:B------:R-:W-:Y:S02]  /*de80*/  FMUL R0, R221, UR20 ;  /* 0x00000014dd007c20 */ /* 0x000fe40008400000 */
[----:B------:R-:W2:Y:S03]  /*de90*/  LDL.LU R221, [R1+0x2c] ;  /* 0x00002c0001dd7983 */ /* 0x000ea60000300800 */
[----:B-1----:R-:W-:Y:S01]  /*dea0*/  F2FP.SATFINITE.E4M3.F32.PACK_AB_MERGE_C R5, RZ, R0, RZ ;  /* 0x00000000ff05723e */ /* 0x002fe200048070ff */
[----:B------:R-:W2:Y:S01]  /*deb0*/  LDL.LU R220, [R1+0x30] ;  /* 0x0000300001dc7983 */ /* 0x000ea20000300800 */
[----:B------:R-:W-:Y:S01]  /*dec0*/  FMUL R0, R223, UR20 ;  /* 0x00000014df007c20 */ /* 0x000fe20008400000 */
[----:B------:R-:W-:Y:S01]  /*ded0*/  FMUL R3, R222, UR20 ;  /* 0x00000014de037c20 */ /* 0x000fe20008400000 */
[----:B0-----:R-:W-:Y:S01]  /*dee0*/  F2FP.SATFINITE.E4M3.F32.PACK_AB_MERGE_C R7, RZ, R2, RZ ;  /* 0x00000002ff07723e */ /* 0x001fe200048070ff */
[----:B------:R-:W2:Y:S02]  /*def0*/  LDL.LU R222, [R1+0x34] ;  /* 0x0000340001de7983 */ /* 0x000ea40000300800 */
[----:B------:R-:W-:-:S02]  /*df00*/  F2FP.SATFINITE.E4M3.F32.PACK_AB_MERGE_C R13, RZ, R0, RZ ;  /* 0x00000000ff0d723e */ /* 0x000fc400048070ff */
[----:B------:R-:W2:Y:S01]  /*df10*/  LDL.LU R223, [R1+0x38] ;  /* 0x0000380001df7983 */ /* 0x000ea20000300800 */
[----:B------:R-:W-:Y:S01]  /*df20*/  F2FP.SATFINITE.E4M3.F32.PACK_AB_MERGE_C R9, RZ, R3, RZ ;  /* 0x00000003ff09723e */ /* 0x000fe200048070ff */
[----:B------:R-:W-:Y:S02]  /*df30*/  FMUL R2, R225, UR20 ;  /* 0x00000014e1027c20 */ /* 0x000fe40008400000 */
[----:B------:R-:W2:Y:S04]  /*df40*/  LDL.LU R225, [R1+0x3c] ;  /* 0x00003c0001e17983 */ /* 0x000ea80000300800 */
[----:B------:R-:W-:Y:S01]  /*df50*/  @!P4 STG.E.U8 desc[UR18][R26.64+0xc9], R5 ;  /* 0x0000c9051a00c986 */ /* 0x000fe2000c101112 */
[----:B---3--:R-:W-:-:S03]  /*df60*/  FMUL R0, R224, UR20 ;  /* 0x00000014e0007c20 */ /* 0x008fc60008400000 */
[----:B------:R0:W-:Y:S04]  /*df70*/  @!P5 STG.E.U8 desc[UR18][R24.64+0xd0], R7 ;  /* 0x0000d0071800d986 */ /* 0x0001e8000c101112 */
[----:B------:R-:W3:Y:S01]  /*df80*/  LDL.LU R224, [R1+0x40] ;  /* 0x0000400001e07983 */ /* 0x000ee20000300800 */
[----:B----4-:R-:W-:-:S03]  /*df90*/  FMUL R3, R226, UR20 ;  /* 0x00000014e2037c20 */ /* 0x010fc60008400000 */
[----:B------:R-:W4:Y:S01]  /*dfa0*/  LDL.LU R226, [R1+0x44] ;  /* 0x0000440001e27983 */ /* 0x000f220000300800 */
[----:B0-----:R-:W-:Y:S01]  /*dfb0*/  F2FP.SATFINITE.E4M3.F32.PACK_AB_MERGE_C R7, RZ, R0, RZ ;  /* 0x00000000ff07723e */ /* 0x001fe200048070ff */
[----:B------:R-:W-:Y:S02]  /*dfc0*/  FMUL R0, R227, UR20 ;  /* 0x00000014e3007c20 */ /* 0x000fe40008400000 */
[----:B------:R-:W4:Y:S01]  /*dfd0*/  LDL.LU R227, [R1+0x48] ;  /* 0x0000480001e37983 */ /* 0x000f220000300800 */
[C---:B------:R-:W-:Y:S02]  /*dfe0*/  ISETP.LT.OR P6, PT, R35.reuse, 0xd2, !P1 ;  /* 0x000000d22300780c */ /* 0x040fe40004fc1670 */
[C---:B------:R-:W-:Y:S01]  /*dff0*/  ISETP.LT.OR P4, PT, R35.reuse, 0xd2, !P0 ;  /* 0x000000d22300780c */ /* 0x040fe20004781670 */
[----:B------:R-:W4:Y:S01]  /*e000*/  LDL.LU R219, [R1+0x4c] ;  /* 0x00004c0001db7983 */ /* 0x000f220000300800 */
[----:B------:R-:W-:Y:S02]  /*e010*/  F2FP.SATFINITE.E4M3.F32.PACK_AB_MERGE_C R5, RZ, R2, RZ ;  /* 0x00000002ff05723e */ /* 0x000fe400048070ff */
[----:B------:R-:W-:-:S02]  /*e020*/  ISETP.LT.OR P3, PT, R35, 0xd1, !P0 ;  /* 0x000000d12300780c */ /* 0x000fc40004761670 */
[----:B------:R-:W-:Y:S02]  /*e030*/  ISETP.LT.OR P5, PT, R35, 0xd9, !P1 ;  /* 0x000000d92300780c */ /* 0x000fe40004fa1670 */
[----:B------:R-:W-:-:S03]  /*e040*/  F2FP.SATFINITE.E4M3.F32.PACK_AB_MERGE_C R11, RZ, R0, RZ ;  /* 0x00000000ff0b723e */ /* 0x000fc600048070ff */
[----:B------:R0:W-:Y:S01]  /*e050*/  @!P6 STG.E.U8 desc[UR18][R24.64+0xd1], R9 ;  /* 0x0000d1091800e986 */ /* 0x0001e2000c101112 */
[----:B------:R-:W-:-:S03]  /*e060*/  ISETP.LT.OR P6, PT, R35, 0xda, !P1 ;  /* 0x000000da2300780c */ /* 0x000fc60004fc1670 */
[----:B------:R1:W-:Y:S01]  /*e070*/  @!P4 STG.E.U8 desc[UR18][R26.64+0xd1], R5 ;  /* 0x0000d1051a00c986 */ /* 0x0003e2000c101112 */
[----:B------:R-:W-:-:S03]  /*e080*/  ISETP.LT.OR P4, PT, R35, 0xda, !P0 ;  /* 0x000000da2300780c */ /* 0x000fc60004781670 */
[----:B------:R-:W-:Y:S01]  /*e090*/  @!P3 STG.E.U8 desc[UR18][R26.64+0xd0], R13 ;  /* 0x0000d00d1a00b986 */ /* 0x000fe2000c101112 */
[----:B0-----:R-:W-:-:S03]  /*e0a0*/  F2FP.SATFINITE.E4M3.F32.PACK_AB_MERGE_C R9, RZ, R3, RZ ;  /* 0x00000003ff09723e */ /* 0x001fc600048070ff */
[----:B------:R0:W-:Y:S04]  /*e0b0*/  @!P5 STG.E.U8 desc[UR18][R24.64+0xd8], R7 ;  /* 0x0000d8071800d986 */ /* 0x0001e8000c101112 */
[----:B------:R0:W-:Y:S01]  /*e0c0*/  @!P6 STG.E.U8 desc[UR18][R24.64+0xd9], R9 ;  /* 0x0000d9091800e986 */ /* 0x0001e2000c101112 */
[----:B--2---:R-:W-:-:S03]  /*e0d0*/  FMUL R0, R221, UR20 ;  /* 0x00000014dd007c20 */ /* 0x004fc60008400000 */
[----:B------:R-:W2:Y:S01]  /*e0e0*/  LDL.LU R221, [R1+0x50] ;  /* 0x0000500001dd7983 */ /* 0x000ea20000300800 */
[----:B------:R-:W-:-:S03]  /*e0f0*/  FMUL R2, R220, UR20 ;  /* 0x00000014dc027c20 */ /* 0x000fc60008400000 */
[----:B------:R-:W2:Y:S01]  /*e100*/  LDL.LU R220, [R1+0x54] ;  /* 0x0000540001dc7983 */ /* 0x000ea20000300800 */
[----:B-1----:R-:W-:Y:S01]  /*e110*/  F2FP.SATFINITE.E4M3.F32.PACK_AB_MERGE_C R5, RZ, R0, RZ ;  /* 0x00000000ff05723e */ /* 0x002fe200048070ff */
[----:B------:R-:W-:Y:S02]  /*e120*/  FMUL R3, R222, UR20 ;  /* 0x00000014de037c20 */ /* 0x000fe40008400000 */
[----:B------:R-:W2:Y:S01]  /*e130*/  LDL.LU R222, [R1+0x58] ;  /* 0x0000580001de7983 */ /* 0x000ea20000300800 */
[----:B0-----:R-:W-:Y:S01]  /*e140*/  F2FP.SATFINITE.E4M3.F32.PACK_AB_MERGE_C R7, RZ, R2, RZ ;  /* 0x00000002ff07723e */ /* 0x001fe200048070ff */
[----:B------:R-:W-:Y:S01]  /*e150*/  FMUL R4, R223, UR20 ;  /* 0x00000014df047c20 */ /* 0x000fe20008400000 */
[----:B------:R-:W-:Y:S01]  /*e160*/  F2FP.SATFINITE.E4M3.F32.PACK_AB_MERGE_C R9, RZ, R3, RZ ;  /* 0x00000003ff09723e */ /* 0x000fe200048070ff */
[----:B------:R-:W2:Y:S01]  /*e170*/  LDL.LU R223, [R1+0x5c] ;  /* 0x00005c0001df7983 */ /* 0x000ea20000300800 */
[----:B------:R-:W-:-:S03]  /*e180*/  FMUL R0, R225, UR20 ;  /* 0x00000014e1007c20 */ /* 0x000fc60008400000 */
[----:B------:R0:W-:Y:S04]  /*e190*/  @!P4 STG.E.U8 desc[UR18][R26.64+0xd9], R5 ;  /* 0x0000d9051a00c986 */ /* 0x0001e8000c101112 */
[----:B------:R-:W2:Y:S01]  /*e1a0*/  LDL.LU R225, [R1+0x60] ;  /* 0x0000600001e17983 */ /* 0x000ea20000300800 */
[----:B0-----:R-:W-:Y:S01]  /*e1b0*/  F2FP.SATFINITE.E4M3.F32.PACK_AB_MERGE_C R5, RZ, R0, RZ ;  /* 0x00000000ff05723e */ /* 0x001fe200048070ff */
[----:B---3--:R-:W-:Y:S02]  /*e1c0*/  FMUL R2, R224, UR20 ;  /* 0x00000014e0027c20 */ /* 0x008fe40008400000 */
[----:B------:R-:W3:Y:S01]  /*e1d0*/  LDL.LU R224, [R1+0x64] ;  /* 0x0000640001e07983 */ /* 0x000ee20000300800 */
[----:B----4-:R-:W-:-:S03]  /*e1e0*/  FMUL R3, R226, UR20 ;  /* 0x00000014e2037c20 */ /* 0x010fc60008400000 */
[----:B------:R-:W4:Y:S01]  /*e1f0*/  LDL.LU R226, [R1+0x68] ;  /* 0x0000680001e27983 */ /* 0x000f220000300800 */
[----:B------:R-:W-:-:S03]  /*e200*/  FMUL R0, R227, UR20 ;  /* 0x00000014e3007c20 */ /* 0x000fc60008400000 */
[----:B------:R-:W4:Y:S01]  /*e210*/  LDL.LU R227, [R1+0x6c] ;  /* 0x00006c0001e37983 */ /* 0x000f220000300800 */
[C---:B------:R-:W-:Y:S02]  /*e220*/  ISETP.LT.OR P3, PT, R35.reuse, 0xd9, !P0 ;  /* 0x000000d92300780c */ /* 0x040fe40004761670 */
[C---:B------:R-:W-:Y:S02]  /*e230*/  ISETP.LT.OR P5, PT, R35.reuse, 0xe1, !P1 ;  /* 0x000000e12300780c */ /* 0x040fe40004fa1670 */
[C---:B------:R-:W-:Y:S02]  /*e240*/  ISETP.LT.OR P6, PT, R35.reuse, 0xe2, !P1 ;  /* 0x000000e22300780c */ /* 0x040fe40004fc1670 */
[----:B------:R-:W-:-:S07]  /*e250*/  ISETP.LT.OR P4, PT, R35, 0xe2, !P0 ;  /* 0x000000e22300780c */ /* 0x000fce0004781670 */
[----:B------:R-:W-:Y:S01]  /*e260*/  @!P3 STG.E.U8 desc[UR18][R26.64+0xd8], R11 ;  /* 0x0000d80b1a00b986 */ /* 0x000fe2000c101112 */
[----:B------:R-:W-:-:S03]  /*e270*/  ISETP.LT.OR P3, PT, R35, 0xe1, !P0 ;  /* 0x000000e12300780c */ /* 0x000fc60004761670 */
[----:B------:R0:W-:Y:S01]  /*e280*/  @!P5 STG.E.U8 desc[UR18][R24.64+0xe0], R7 ;  /* 0x0000e0071800d986 */ /* 0x0001e2000c101112 */
[----:B------:R-:W-:-:S03]  /*e290*/  ISETP.LT.OR P5, PT, R35, 0xe9, !P1 ;  /* 0x000000e92300780c */ /* 0x000fc60004fa1670 */
[----:B------:R1:W-:Y:S01]  /*e2a0*/  @!P6 STG.E.U8 desc[UR18][R24.64+0xe1], R9 ;  /* 0x0000e1091800e986 */ /* 0x0003e2000c101112 */
[----:B------:R-:W-:Y:S02]  /*e2b0*/  ISETP.LT.OR P6, PT, R35, 0xea, !P1 ;  /* 0x000000ea2300780c */ /* 0x000fe40004fc1670 */
[----:B------:R-:W-:Y:S01]  /*e2c0*/  F2FP.SATFINITE.E4M3.F32.PACK_AB_MERGE_C R13, RZ, R4, RZ ;  /* 0x00000004ff0d723e */ /* 0x000fe200048070ff */
[----:B------:R1:W-:Y:S01]  /*e2d0*/  @!P4 STG.E.U8 desc[UR18][R26.64+0xe1], R5 ;  /* 0x0000e1051a00c986 */ /* 0x0003e2000c101112 */
[----:B0-----:R-:W-:-:S03]  /*e2e0*/  F2FP.SATFINITE.E4M3.F32.PACK_AB_MERGE_C R7, RZ, R2, RZ ;  /* 0x00000002ff07723e */ /* 0x001fc600048070ff */
[----:B------:R-:W-:Y:S01]  /*e2f0*/  @!P3 STG.E.U8 desc[UR18][R26.64+0xe0], R13 ;  /* 0x0000e00d1a00b986 */ /* 0x000fe2000c101112 */
[----:B-1----:R-:W-:-:S03]  /*e300*/  F2FP.SATFINITE.E4M3.F32.PACK_AB_MERGE_C R9, RZ, R3, RZ ;  /* 0x00000003ff09723e */ /* 0x002fc600048070ff */
[----:B------:R0:W-:Y:S01]  /*e310*/  @!P5 STG.E.U8 desc[UR18][R24.64+0xe8], R7 ;  /* 0x0000e8071800d986 */ /* 0x0001e2000c101112 */
[C---:B------:R-:W-:Y:S02]  /*e320*/  ISETP.LT.OR P3, PT, R35.reuse, 0xe9, !P0 ;  /* 0x000000e92300780c */ /* 0x040fe40004761670 */
[C---:B------:R-:W-:Y:S01]  /*e330*/  ISETP.LT.OR P4, PT, R35.reuse, 0xea, !P0 ;  /* 0x000000ea2300780c */ /* 0x040fe20004781670 */
[----:B------:R1:W-:Y:S01]  /*e340*/  @!P6 STG.E.U8 desc[UR18][R24.64+0xe9], R9 ;  /* 0x0000e9091800e986 */ /* 0x0003e2000c101112 */
[----:B------:R-:W-:Y:S01]  /*e350*/  ISETP.LT.OR P5, PT, R35, 0xf1, !P1 ;  /* 0x000000f12300780c */ /* 0x000fe20004fa1670 */
[----:B------:R-:W-:Y:S01]  /*e360*/  FMUL R2, R219, UR20 ;  /* 0x00000014db027c20 */ /* 0x000fe20008400000 */
[----:B------:R-:W-:Y:S02]  /*e370*/  ISETP.LT.OR P6, PT, R35, 0xf2, !P1 ;  /* 0x000000f22300780c */ /* 0x000fe40004fc1670 */
[----:B------:R-:W-:Y:S02]  /*e380*/  F2FP.SATFINITE.E4M3.F32.PACK_AB_MERGE_C R11, RZ, R0, RZ ;  /* 0x00000000ff0b723e */ /* 0x000fe400048070ff */
[----:B------:R-:W-:-:S03]  /*e390*/  F2FP.SATFINITE.E4M3.F32.PACK_AB_MERGE_C R5, RZ, R2, RZ ;  /* 0x00000002ff05723e */ /* 0x000fc600048070ff */
[----:B------:R-:W-:Y:S01]  /*e3a0*/  @!P3 STG.E.U8 desc[UR18][R26.64+0xe8], R11 ;  /* 0x0000e80b1a00b986 */ /* 0x000fe2000c101112 */
[----:B------:R-:W-:-:S03]  /*e3b0*/  ISETP.LT.OR P3, PT, R35, 0xf1, !P0 ;  /* 0x000000f12300780c */ /* 0x000fc60004761670 */
[----:B------:R-:W-:Y:S01]  /*e3c0*/  @!P4 STG.E.U8 desc[UR18][R26.64+0xe9], R5 ;  /* 0x0000e9051a00c986 */ /* 0x000fe2000c101112 */
[C---:B------:R-:W-:Y:S02]  /*e3d0*/  ISETP.LT.OR P4, PT, R35.reuse, 0xf9, !P1 ;  /* 0x000000f92300780c */ /* 0x040fe40004f81670 */
[----:B------:R-:W-:Y:S01]  /*e3e0*/  ISETP.LT.OR P1, PT, R35, 0xfa, !P1 ;  /* 0x000000fa2300780c */ /* 0x000fe20004f21670 */
[----:B--2---:R-:W-:Y:S01]  /*e3f0*/  FMUL R0, R221, UR20 ;  /* 0x00000014dd007c20 */ /* 0x004fe20008400000 */
[----:B------:R-:W-:-:S04]  /*e400*/  FMUL R3, R220, UR20 ;  /* 0x00000014dc037c20 */ /* 0x000fc80008400000 */
[----:B0-----:R-:W-:Y:S02]  /*e410*/  F2FP.SATFINITE.E4M3.F32.PACK_AB_MERGE_C R7, RZ, R0, RZ ;  /* 0x00000000ff07723e */ /* 0x001fe400048070ff */
[----:B-1----:R-:W-:Y:S01]  /*e420*/  F2FP.SATFINITE.E4M3.F32.PACK_AB_MERGE_C R9, RZ, R3, RZ ;  /* 0x00000003ff09723e */ /* 0x002fe200048070ff */
[----:B------:R-:W-:Y:S02]  /*e430*/  FMUL R0, R222, UR20 ;  /* 0x00000014de007c20 */ /* 0x000fe40008400000 */
[----:B------:R0:W-:Y:S01]  /*e440*/  @!P5 STG.E.U8 desc[UR18][R24.64+0xf0], R7 ;  /* 0x0000f0071800d986 */ /* 0x0001e2000c101112 */
[----:B------:R-:W-:-:S03]  /*e450*/  ISETP.LT.OR P5, PT, R35, 0xf2, !P0 ;  /* 0x000000f22300780c */ /* 0x000fc600047a1670 */
[----:B------:R1:W-:Y:S01]  /*e460*/  @!P6 STG.E.U8 desc[UR18][R24.64+0xf1], R9 ;  /* 0x0000f1091800e986 */ /* 0x0003e2000c101112 */
[----:B------:R-:W-:Y:S02]  /*e470*/  ISETP.LT.OR P6, PT, R35, 0xf9, !P0 ;  /* 0x000000f92300780c */ /* 0x000fe400047c1670 */
[----:B------:R-:W-:Y:S01]  /*e480*/  F2FP.SATFINITE.E4M3.F32.PACK_AB_MERGE_C R13, RZ, R0, RZ ;  /* 0x00000000ff0d723e */ /* 0x000fe200048070ff */
[----:B------:R-:W-:Y:S01]  /*e490*/  FMUL R0, R223, UR20 ;  /* 0x00000014df007c20 */ /* 0x000fe20008400000 */
[----:B------:R-:W-:Y:S01]  /*e4a0*/  ISETP.LT.OR P0, PT, R35, 0xfa, !P0 ;  /* 0x000000fa2300780c */ /* 0x000fe20004701670 */
[----:B------:R-:W-:-:S03]  /*e4b0*/  FMUL R2, R225, UR20 ;  /* 0x00000014e1027c20 */ /* 0x000fc60008400000 */
[----:B0-----:R-:W-:Y:S02]  /*e4c0*/  F2FP.SATFINITE.E4M3.F32.PACK_AB_MERGE_C R7, RZ, R0, RZ ;  /* 0x00000000ff07723e */ /* 0x001fe400048070ff */
[----:B-1----:R-:W-:Y:S01]  /*e4d0*/  F2FP.SATFINITE.E4M3.F32.PACK_AB_MERGE_C R9, RZ, R2, RZ ;  /* 0x00000002ff09723e */ /* 0x002fe200048070ff */
[----:B---3--:R-:W-:Y:S01]  /*e4e0*/  FMUL R3, R224, UR20 ;  /* 0x00000014e0037c20 */ /* 0x008fe20008400000 */
[----:B----4-:R-:W-:Y:S01]  /*e4f0*/  FMUL R4, R226, UR20 ;  /* 0x00000014e2047c20 */ /* 0x010fe20008400000 */
[----:B------:R-:W-:-:S03]  /*e500*/  FMUL R5, R227, UR20 ;  /* 0x00000014e3057c20 */ /* 0x000fc60008400000 */
[----:B------:R-:W-:Y:S02]  /*e510*/  F2FP.SATFINITE.E4M3.F32.PACK_AB_MERGE_C R3, RZ, R3, RZ ;  /* 0x00000003ff03723e */ /* 0x000fe400048070ff */
[----:B------:R-:W-:Y:S02]  /*e520*/  F2FP.SATFINITE.E4M3.F32.PACK_AB_MERGE_C R11, RZ, R4, RZ ;  /* 0x00000004ff0b723e */ /* 0x000fe400048070ff */
[----:B------:R-:W-:Y:S01]  /*e530*/  F2FP.SATFINITE.E4M3.F32.PACK_AB_MERGE_C R5, RZ, R5, RZ ;  /* 0x00000005ff05723e */ /* 0x000fe200048070ff */
[----:B------:R0:W-:Y:S04]  /*e540*/  @!P3 STG.E.U8 desc[UR18][R26.64+0xf0], R13 ;  /* 0x0000f00d1a00b986 */ /* 0x0001e8000c101112 */
[----:B------:R0:W-:Y:S04]  /*e550*/  @!P5 STG.E.U8 desc[UR18][R26.64+0xf1], R7 ;  /* 0x0000f1071a00d986 */ /* 0x0001e8000c101112 */
[----:B------:R0:W-:Y:S04]  /*e560*/  @!P4 STG.E.U8 desc[UR18][R24.64+0xf8], R9 ;  /* 0x0000f8091800c986 */ /* 0x0001e8000c101112 */
[----:B------:R0:W-:Y:S04]  /*e570*/  @!P1 STG.E.U8 desc[UR18][R24.64+0xf9], R3 ;  /* 0x0000f90318009986 */ /* 0x0001e8000c101112 */
[----:B------:R0:W-:Y:S04]  /*e580*/  @!P6 STG.E.U8 desc[UR18][R26.64+0xf8], R11 ;  /* 0x0000f80b1a00e986 */ /* 0x0001e8000c101112 */
[----:B------:R0:W-:Y:S02]  /*e590*/  @!P0 STG.E.U8 desc[UR18][R26.64+0xf9], R5 ;  /* 0x0000f9051a008986 */ /* 0x0001e4000c101112 */
.L_x_293:
[----:B------:R-:W-:Y:S05]  /*e5a0*/  BSYNC B0 ;  /* 0x0000000000007941 */ /* 0x000fea0003800000 */
.L_x_35:
[----:B0----5:R-:W2:Y:S04]  /*e5b0*/  LDL.LU R3, [R1+0x78] ;  /* 0x0000780001037983 */ /* 0x021ea80000300800 */
[----:B------:R-:W2:Y:S01]  /*e5c0*/  LDL.LU R2, [R1+0x7c] ;  /* 0x00007c0001027983 */ /* 0x000ea20000300800 */
[----:B------:R-:W-:Y:S01]  /*e5d0*/  ULDC UR6, c[0x0][0xc] ;  /* 0x0000030000067ab9 */ /* 0x000fe20000000800 */
[----:B------:R-:W-:Y:S01]  /*e5e0*/  ULDC UR7, c[0x0][0x10] ;  /* 0x0000040000077ab9 */ /* 0x000fe20000000800 */
[----:B------:R-:W2:Y:S01]  /*e5f0*/  LDC R5, c[0x0][0x14] ;  /* 0x00000500ff057b82 */ /* 0x000ea20000000800 */
[----:B------:R-:W-:Y:S01]  /*e600*/  UIMAD.WIDE.U32 UR6, UR6, UR7, URZ ;  /* 0x00000007060672a5 */ /* 0x000fe2000f8e003f */
[----:B------:R-:W-:Y:S01]  /*e610*/  PRMT R0, RZ, 0x7610, R0 ;  /* 0x00007610ff007816 */ /* 0x000fe20000000000 */
[----:B------:R-:W-:-:S04]  /*e620*/  UMOV UR22, 0xffffffff ;  /* 0xffffffff00167882 */ /* 0x000fc80000000000 */
[----:B--2---:R-:W-:-:S04]  /*e630*/  IMAD.WIDE.U32 R2, R5, UR6, R2 ;  /* 0x0000000605027c25 */ /* 0x004fc8000f8e0002 */
[----:B------:R-:W-:Y:S01]  /*e640*/  IMAD R5, R5, UR7, RZ ;  /* 0x0000000705057c24 */ /* 0x000fe2000f8e02ff */
[----:B------:R-:W-:Y:S01]  /*e650*/  ULDC.64 UR6, c[0x0][0x650] ;  /* 0x0001940000067ab9 */ /* 0x000fe20000000a00 */
[----:B------:R-:W-:Y:S01]  /*e660*/  IMAD.MOV.U32 R19, RZ, RZ, R2 ;  /* 0x000000ffff137224 */ /* 0x000fe200078e0002 */
[----:B------:R-:W-:Y:S01]  /*e670*/  ISETP.GE.U32.AND P0, PT, R2, UR6, PT ;  /* 0x0000000602007c0c */ /* 0x000fe2000bf06070 */
[----:B------:R-:W-:Y:S02]  /*e680*/  IMAD.IADD R22, R3, 0x1, R5 ;  /* 0x0000000103167824 */ /* 0x000fe400078e0205 */
[----:B------:R-:W-:-:S03]  /*e690*/  IMAD.MOV.U32 R2, RZ, RZ, -0x1 ;  /* 0xffffffffff027424 */ /* 0x000fc600078e00ff */
[----:B------:R0:W-:Y:S01]  /*e6a0*/  STL [R1+0x78], R22 ;  /* 0x0000781601007387 */ /* 0x0001e20000100800 */
[----:B------:R-:W-:-:S03]  /*e6b0*/  ISETP.GE.U32.AND.EX P0, PT, R22, UR7, PT, P0 ;  /* 0x0000000716007c0c */ /* 0x000fc6000bf06100 */
[----:B------:R0:W-:Y:S04]  /*e6c0*/  STL [R1+0x7c], R19 ;  /* 0x00007c1301007387 */ /* 0x0001e80000100800 */
[----:B------:R0:W-:Y:S06]  /*e6d0*/  STL [R1+0x80], R2 ;  /* 0x0000800201007387 */ /* 0x0001ec0000100800 */
[----:B------:R-:W-:Y:S05]  /*e6e0*/  @P0 BRA `(.L_x_294) ;  /* 0x00000004006c0947 */ /* 0x000fea0003800000 */
[----:B------:R-:W2:Y:S01]  /*e6f0*/  S2R R14, SR_CTAID.X ;  /* 0x00000000000e7919 */ /* 0x000ea20000002500 */
[----:B------:R-:W5:Y:S01]  /*e700*/  LDC.64 R8, c[0x0][0x628] ;  /* 0x00018a00ff087b82 */ /* 0x000f620000000a00 */
[----:B------:R-:W-:Y:S01]  /*e710*/  ULDC UR6, c[0x0][0x150] ;  /* 0x0000540000067ab9 */ /* 0x000fe20000000800 */
[----:B------:R-:W-:Y:S01]  /*e720*/  IMAD.MOV.U32 R6, RZ, RZ, R19 ;  /* 0x000000ffff067224 */ /* 0x000fe200078e0013 */
[----:B------:R-:W0:Y:S01]  /*e730*/  S2R R16, SR_CTAID.Y ;  /* 0x0000000000107919 */ /* 0x000e220000002600 */
[----:B------:R-:W-:-:S04]  /*e740*/  IMAD.MOV.U32 R7, RZ, RZ, R22 ;  /* 0x000000ffff077224 */ /* 0x000fc800078e0016 */
[----:B------:R-:W0:Y:S08]  /*e750*/  LDC R17, c[0x0][0x144] ;  /* 0x00005100ff117b82 */ /* 0x000e300000000800 */
[----:B------:R-:W0:Y:S08]  /*e760*/  LDC R10, c[0x0][0x630] ;  /* 0x00018c00ff0a7b82 */ /* 0x000e300000000800 */
[----:B------:R-:W0:Y:S01]  /*e770*/  LDC.64 R12, c[0x0][0x620] ;  /* 0x00018800ff0c7b82 */ /* 0x000e220000000a00 */
[----:B-----5:R-:W-:-:S04]  /*e780*/  ISETP.NE.U32.AND P0, PT, R8, RZ, PT ;  /* 0x000000ff0800720c */ /* 0x020fc80003f05070 */
[----:B------:R-:W-:Y:S02]  /*e790*/  ISETP.NE.AND.EX P0, PT, R9, RZ, PT, P0 ;  /* 0x000000ff0900720c */ /* 0x000fe40003f05300 */
[----:B--2---:R-:W-:-:S05]  /*e7a0*/  I2FP.F32.U32 R0, R14 ;  /* 0x0000000e00007245 */ /* 0x004fca0000201000 */
[----:B------:R-:W-:-:S04]  /*e7b0*/  FMUL R0, R0, UR6 ;  /* 0x0000000600007c20 */ /* 0x000fc80008400000 */
[----:B------:R2:W0:Y:S02]  /*e7c0*/  F2I.U32.TRUNC.NTZ R15, R0 ;  /* 0x00000000000f7305 */ /* 0x000424000020f000 */
[----:B------:R-:W-:Y:S05]  /*e7d0*/  @!P0 BRA `(.L_x_295) ;  /* 0x0000000000288947 */ /* 0x000fea0003800000 */
[----:B--2---:R-:W2:Y:S02]  /*e7e0*/  LDC R0, c[0x0][0x634] ;  /* 0x00018d00ff007b82 */ /* 0x004ea40000000800 */
[----:B--2---:R-:W-:-:S05]  /*e7f0*/  IADD3 R7, P0, R19, R0, RZ ;  /* 0x0000000013077210 */ /* 0x004fca0007f1e0ff */
[----:B------:R-:W-:-:S04]  /*e800*/  IMAD.X R11, RZ, RZ, R22, P0 ;  /* 0x000000ffff0b7224 */ /* 0x000fc800000e0616 */
[----:B0-----:R-:W-:-:S04]  /*e810*/  IMAD.WIDE.U32 R2, R11, R8, RZ ;  /* 0x000000080b027225 */ /* 0x001fc800078e00ff */
[----:B------:R-:W-:-:S04]  /*e820*/  IMAD.WIDE.U32 R4, P0, R7, R9, R2 ;  /* 0x0000000907047225 */ /* 0x000fc80007800002 */
[----:B------:R-:W-:-:S04]  /*e830*/  IMAD.WIDE.U32 R2, R7, R8, RZ ;  /* 0x0000000807027225 */ /* 0x000fc800078e00ff */
[----:B------:R-:W-:Y:S01]  /*e840*/  IMAD.X R7, RZ, RZ, RZ, P0 ;  /* 0x000000ffff077224 */ /* 0x000fe200000e06ff */
[----:B------:R-:W-:Y:S01]  /*e850*/  IADD3 RZ, P0, R3, R4, RZ ;  /* 0x0000000403ff7210 */ /* 0x000fe20007f1e0ff */
[----:B------:R-:W-:-:S04]  /*e860*/  IMAD.MOV.U32 R6, RZ, RZ, R5 ;  /* 0x000000ffff067224 */ /* 0x000fc800078e0005 */
[----:B------:R-:W-:-:S08]  /*e870*/  IMAD.WIDE.U32.X R6, R11, R9, R6, P0 ;  /* 0x000000090b067225 */ /* 0x000fd000000e0406 */
.L_x_295:
[-CC-:B0-----:R-:W-:Y:S01]  /*e880*/  SHF.R.U64 R24, R6, R10.reuse, R7.reuse ;  /* 0x0000000a06187219 */ /* 0x181fe20000001207 */
[----:B------:R-:W0:Y:S01]  /*e890*/  LDC.64 R20, c[0x0][0x640] ;  /* 0x00019000ff147b82 */ /* 0x000e220000000a00 */
[----:B--2---:R-:W-:Y:S01]  /*e8a0*/  SHF.R.U32.HI R0, RZ, R10, R7 ;  /* 0x0000000aff007219 */ /* 0x004fe20000011607 */
[----:B------:R-:W-:Y:S01]  /*e8b0*/  IMAD.MOV.U32 R2, RZ, RZ, R19 ;  /* 0x000000ffff027224 */ /* 0x000fe200078e0013 */
[----:B------:R-:W-:Y:S01]  /*e8c0*/  IADD3 R5, P0, RZ, -R24, RZ ;  /* 0x80000018ff057210 */ /* 0x000fe20007f1e0ff */
[----:B------:R-:W-:Y:S01]  /*e8d0*/  IMAD.MOV R15, RZ, RZ, -R15 ;  /* 0x000000ffff0f7224 */ /* 0x000fe200078e0a0f */
[----:B------:R-:W-:Y:S01]  /*e8e0*/  ULDC UR6, c[0x0][0x154] ;  /* 0x0000550000067ab9 */ /* 0x000fe20000000800 */
[----:B------:R-:W-:Y:S02]  /*e8f0*/  IMAD.MOV.U32 R7, RZ, RZ, 0x1 ;  /* 0x00000001ff077424 */ /* 0x000fe400078e00ff */
[----:B------:R-:W2:Y:S01]  /*e900*/  LDC R4, c[0x0][0x618] ;  /* 0x00018600ff047b82 */ /* 0x000ea20000000800 */
[----:B------:R-:W-:-:S02]  /*e910*/  IMAD.X R3, RZ, RZ, ~R0, P0 ;  /* 0x000000ffff037224 */ /* 0x000fc400000e0e00 */
[----:B------:R-:W-:Y:S02]  /*e920*/  IMAD R15, R17, R15, R14 ;  /* 0x0000000f110f7224 */ /* 0x000fe400078e020e */
[-C--:B------:R-:W-:Y:S02]  /*e930*/  IMAD R0, R3, R12.reuse, RZ ;  /* 0x0000000c03007224 */ /* 0x080fe400078e02ff */
[----:B------:R-:W-:Y:S01]  /*e940*/  IMAD.MOV.U32 R3, RZ, RZ, R22 ;  /* 0x000000ffff037224 */ /* 0x000fe200078e0016 */
[----:B------:R-:W5:Y:S01]  /*e950*/  LDC R6, c[0x0][0x608] ;  /* 0x00018200ff067b82 */ /* 0x000f620000000800 */
[----:B------:R-:W-:-:S04]  /*e960*/  IMAD.WIDE.U32 R2, R5, R12, R2 ;  /* 0x0000000c05027225 */ /* 0x000fc800078e0002 */
[----:B------:R-:W-:-:S03]  /*e970*/  IMAD R5, R5, R13, R0 ;  /* 0x0000000d05057224 */ /* 0x000fc600078e0200 */
[----:B------:R-:W1:Y:S01]  /*e980*/  LDC R18, c[0x0][0x658] ;  /* 0x00019600ff127b82 */ /* 0x000e620000000800 */
[----:B------:R-:W-:Y:S01]  /*e990*/  I2FP.F32.U32 R0, R16 ;  /* 0x0000001000007245 */ /* 0x000fe20000201000 */
[----:B------:R-:W-:Y:S01]  /*e9a0*/  IMAD.IADD R3, R3, 0x1, R5 ;  /* 0x0000000103037824 */ /* 0x000fe200078e0205 */
[----:B0-----:R-:W-:Y:S01]  /*e9b0*/  ISETP.NE.U32.AND P0, PT, R20, RZ, PT ;  /* 0x000000ff1400720c */ /* 0x001fe20003f05070 */
[----:B------:R-:W-:Y:S02]  /*e9c0*/  IMAD.MOV.U32 R5, RZ, RZ, -0x1 ;  /* 0xffffffffff057424 */ /* 0x000fe400078e00ff */
[----:B------:R-:W-:Y:S02]  /*e9d0*/  FMUL R0, R0, UR6 ;  /* 0x0000000600007c20 */ /* 0x000fe40008400000 */
[----:B------:R-:W0:Y:S01]  /*e9e0*/  LDC R13, c[0x0][0x148] ;  /* 0x00005200ff0d7b82 */ /* 0x000e220000000800 */
[----:B--2---:R-:W-:Y:S01]  /*e9f0*/  SHF.R.U64 R10, R2, R4, R3 ;  /* 0x00000004020a7219 */ /* 0x004fe20000001203 */
[----:B------:R2:W0:Y:S01]  /*ea00*/  F2I.U32.TRUNC.NTZ R12, R0 ;  /* 0x00000000000c7305 */ /* 0x000422000020f000 */
[----:B------:R-:W-:-:S02]  /*ea10*/  ISETP.NE.AND.EX P0, PT, R21, RZ, PT, P0 ;  /* 0x000000ff1500720c */ /* 0x000fc40003f05300 */
[----:B------:R-:W-:-:S03]  /*ea20*/  SHF.R.U32.HI R3, RZ, R4, R3 ;  /* 0x00000004ff037219 */ /* 0x000fc60000011603 */
[----:B------:R-:W0:Y:S01]  /*ea30*/  LDC R14, c[0x0][0x600] ;  /* 0x00018000ff0e7b82 */ /* 0x000e220000000800 */
[-CC-:B-----5:R-:W-:Y:S02]  /*ea40*/  SHF.R.U64 R8, R10, R6.reuse, R3.reuse ;  /* 0x000000060a087219 */ /* 0x1a0fe40000001203 */
[----:B------:R-:W-:-:S05]  /*ea50*/  SHF.R.U32.HI R3, RZ, R6, R3 ;  /* 0x00000006ff037219 */ /* 0x000fca0000011603 */
[----:B------:R-:W0:Y:S01]  /*ea60*/  LDC R19, c[0x0][0x648] ;  /* 0x00019200ff137b82 */ /* 0x000e220000000800 */
[-CC-:B-1----:R-:W-:Y:S02]  /*ea70*/  SHF.R.U64 R11, R8, R18.reuse, R3.reuse ;  /* 0x00000012080b7219 */ /* 0x182fe40000001203 */
[-C--:B------:R-:W-:Y:S02]  /*ea80*/  SHF.L.U32 R5, R5, R18.reuse, RZ ;  /* 0x0000001205057219 */ /* 0x080fe400000006ff */
[-C--:B------:R-:W-:Y:S01]  /*ea90*/  SHF.R.U32.HI R3, RZ, R18.reuse, R3 ;  /* 0x00000012ff037219 */ /* 0x080fe20000011603 */
[----:B------:R-:W-:Y:S01]  /*eaa0*/  IMAD.MOV.U32 R2, RZ, RZ, R11 ;  /* 0x000000ffff027224 */ /* 0x000fe200078e000b */
[----:B------:R-:W-:Y:S01]  /*eab0*/  SHF.L.U32 R34, R7, R18, RZ ;  /* 0x0000001207227219 */ /* 0x000fe200000006ff */
[----:B------:R-:W1:Y:S01]  /*eac0*/  LDC R22, c[0x0][0x638] ;  /* 0x00018e00ff167b82 */ /* 0x000e620000000800 */
[----:B------:R-:W-:-:S07]  /*ead0*/  LOP3.LUT R17, RZ, R5, RZ, 0x33, !PT ;  /* 0x00000005ff117212 */ /* 0x000fce00078e33ff */
[----:B------:R-:W0:Y:S01]  /*eae0*/  LDC R23, c[0x0][0x610] ;  /* 0x00018400ff177b82 */ /* 0x000e220000000800 */
[----:B--2---:R-:W-:Y:S05]  /*eaf0*/  @!P0 BRA `(.L_x_296) ;  /* 0x0000000000288947 */ /* 0x004fea0003800000 */
[----:B------:R-:W2:Y:S02]  /*eb00*/  LDC R0, c[0x0][0x64c] ;  /* 0x00019300ff007b82 */ /* 0x000ea40000000800 */
[----:B--2---:R-:W-:-:S05]  /*eb10*/  IADD3 R7, P0, R11, R0, RZ ;  /* 0x000000000b077210 */ /* 0x004fca0007f1e0ff */
        /* <DEDUP_REMOVED lines=8> */
.L_x_296:
[----:B0-----:R-:W-:Y:S01]  /*eba0*/  SHF.R.U64 R0, R2, R19, R3 ;  /* 0x0000001302007219 */ /* 0x001fe20000001203 */
[----:B------:R-:W-:Y:S01]  /*ebb0*/  VIADD R3, R14, 0xffffffff ;  /* 0xffffffff0e037836 */ /* 0x000fe20000000000 */
[----:B------:R-:W-:Y:S01]  /*ebc0*/  LOP3.LUT R5, R8, R17, RZ, 0xc0, !PT ;  /* 0x0000001108057212 */ /* 0x000fe200078ec0ff */
[----:B------:R-:W-:Y:S01]  /*ebd0*/  IMAD.MOV R12, RZ, RZ, -R12 ;  /* 0x000000ffff0c7224 */ /* 0x000fe200078e0a0c */
[----:B------:R-:W-:Y:S01]  /*ebe0*/  R2UR UR22, R24 ;  /* 0x00000000181672ca */ /* 0x000fe200000e0000 */
[----:B------:R-:W-:Y:S01]  /*ebf0*/  IMAD.MOV R2, RZ, RZ, -R0 ;  /* 0x000000ffff027224 */ /* 0x000fe200078e0a00 */
[----:B------:R-:W-:Y:S01]  /*ec00*/  LOP3.LUT R3, R10, R3, RZ, 0xc0, !PT ;  /* 0x000000030a037212 */ /* 0x000fe200078ec0ff */
[----:B------:R-:W-:Y:S02]  /*ec10*/  IMAD R34, R34, R0, R5 ;  /* 0x0000000022227224 */ /* 0x000fe400078e0205 */
[----:B------:R-:W-:Y:S02]  /*ec20*/  @P2 IMAD R15, R13, R12, R16 ;  /* 0x0000000c0d0f2224 */ /* 0x000fe400078e0210 */
[----:B-1----:R-:W-:-:S02]  /*ec30*/  IMAD R0, R2, R22, R11 ;  /* 0x0000001602007224 */ /* 0x002fc400078e020b */
[----:B------:R-:W-:Y:S02]  /*ec40*/  IMAD R34, R34, R23, R15 ;  /* 0x0000001722227224 */ /* 0x000fe400078e020f */
[----:B------:R-:W-:Y:S02]  /*ec50*/  IMAD R3, R0, R14, R3 ;  /* 0x0000000e00037224 */ /* 0x000fe400078e0203 */
[----:B------:R-:W-:-:S03]  /*ec60*/  IMAD.MOV.U32 R0, RZ, RZ, 0x1 ;  /* 0x00000001ff007424 */ /* 0x000fc600078e00ff */
[----:B------:R-:W-:Y:S02]  /*ec70*/  SEL R2, R3, R34, !P2 ;  /* 0x0000002203027207 */ /* 0x000fe40005000000 */
[----:B------:R-:W-:-:S03]  /*ec80*/  SEL R34, R34, R3, !P2 ;  /* 0x0000000322227207 */ /* 0x000fc60005000000 */
[----:B------:R2:W-:Y:S04]  /*ec90*/  STL [R1+0x80], R2 ;  /* 0x0000800201007387 */ /* 0x0005e80000100800 */
.L_x_294:
[----:B------:R-:W-:Y:S01]  /*eca0*/  UIADD3 UR5, UR12, UR5, URZ ;  /* 0x000000050c057290 */ /* 0x000fe2000fffe03f */
[----:B------:R0:W-:Y:S01]  /*ecb0*/  STL [R1+0x84], R34 ;  /* 0x0000842201007387 */ /* 0x0001e20000100800 */
[----:B------:R-:W-:Y:S02]  /*ecc0*/  LOP3.LUT P0, RZ, R0, 0xff, RZ, 0xc0, !PT ;  /* 0x000000ff00ff7812 */ /* 0x000fe4000780c0ff */
[----:B------:R-:W-:Y:S02]  /*ecd0*/  USHF.R.U32.HI UR6, URZ, 0x2, UR5 ;  /* 0x000000023f067899 */ /* 0x000fe40008011605 */
[----:B------:R-:W-:Y:S02]  /*ece0*/  UISETP.GT.U32.AND UP0, UPT, UR5, 0x3, UPT ;  /* 0x000000030500788c */ /* 0x000fe4000bf04070 */
[----:B------:R-:W-:Y:S02]  /*ecf0*/  ULOP3.LUT UR6, UR6, 0x1, URZ, 0xc0, !UPT ;  /* 0x0000000106067892 */ /* 0x000fe4000f8ec03f */
[----:B------:R-:W-:-:S02]  /*ed00*/  UISETP.LT.U32.AND UP0, UPT, UR12, 0x4, UP0 ;  /* 0x000000040c00788c */ /* 0x000fc40008701070 */
[----:B------:R-:W-:Y:S02]  /*ed10*/  UISETP.NE.U32.AND UP1, UPT, UR6, 0x1, UPT ;  /* 0x000000010600788c */ /* 0x000fe4000bf25070 */
[----:B------:R-:W-:Y:S02]  /*ed20*/  USEL UR7, URZ, 0x1, !UP0 ;  /* 0x000000013f077887 */ /* 0x000fe4000c000000 */
[----:B------:R-:W-:Y:S02]  /*ed30*/  UISETP.GT.U32.AND UP1, UPT, UR12, 0x3, !UP1 ;  /* 0x000000030c00788c */ /* 0x000fe4000cf24070 */
[----:B------:R-:W-:Y:S02]  /*ed40*/  ULOP3.LUT UR5, UR5, 0x3, URZ, 0xc0, !UPT ;  /* 0x0000000305057892 */ /* 0x000fe4000f8ec03f */
[----:B------:R-:W-:-:S04]  /*ed50*/  USEL UR6, URZ, 0x1, !UP1 ;  /* 0x000000013f067887 */ /* 0x000fc8000c800000 */
[----:B------:R-:W-:Y:S01]  /*ed60*/  ULOP3.LUT UR4, UR6, UR4, UR7, 0x96, !UPT ;  /* 0x0000000406047292 */ /* 0x000fe2000f8e9607 */
[----:B0-----:R-:W-:Y:S11]  /*ed70*/  @P0 BRA `(.L_x_297) ;  /* 0xffffff2400640947 */ /* 0x001ff6000383ffff */
[----:B------:R-:W-:Y:S05]  /*ed80*/  EXIT ;  /* 0x000000000000794d */ /* 0x000fea0003800000 */
.L_x_7:
[----:B------:R-:W2:Y:S01]  /*ed90*/  LDL R18, [R1+0x7c] ;  /* 0x00007c0001127983 */ /* 0x000ea20000100800 */
[----:B------:R-:W-:-:S03]  /*eda0*/  ULDC.64 UR4, c[0x0][0x650] ;  /* 0x0001940000047ab9 */ /* 0x000fc60000000a00 */
[----:B------:R-:W3:Y:S01]  /*edb0*/  LDL R22, [R1+0x78] ;  /* 0x0000780001167983 */ /* 0x000ee20000100800 */
[----:B------:R-:W-:Y:S01]  /*edc0*/  PRMT R4, RZ, 0x7610, R4 ;  /* 0x00007610ff047816 */ /* 0x000fe20000000004 */
[----:B------:R-:W-:Y:S02]  /*edd0*/  IMAD.MOV.U32 R5, RZ, RZ, -0x1 ;  /* 0xffffffffff057424 */ /* 0x000fe400078e00ff */
[----:B------:R-:W-:Y:S02]  /*ede0*/  IMAD.MOV.U32 R14, RZ, RZ, -0x1 ;  /* 0xffffffffff0e7424 */ /* 0x000fe400078e00ff */
[----:B------:R-:W-:Y:S01]  /*edf0*/  IMAD.MOV.U32 R6, RZ, RZ, -0x1 ;  /* 0xffffffffff067424 */ /* 0x000fe200078e00ff */
[----:B--2---:R-:W-:-:S04]  /*ee00*/  ISETP.GE.U32.AND P0, PT, R18, UR4, PT ;  /* 0x0000000412007c0c */ /* 0x004fc8000bf06070 */
[----:B---3--:R-:W-:-:S13]  /*ee10*/  ISETP.GE.U32.AND.EX P0, PT, R22, UR5, PT, P0 ;  /* 0x0000000516007c0c */ /* 0x008fda000bf06100 */
[----:B------:R-:W-:Y:S05]  /*ee20*/  @P0 BRA `(.L_x_298) ;  /* 0x00000004002c0947 */ /* 0x000fea0003800000 */
        /* <DEDUP_REMOVED lines=18> */
.L_x_299:
[----:B------:R-:W1:Y:S01]  /*ef50*/  LDC.64 R20, c[0x0][0x640] ;  /* 0x00019000ff147b82 */ /* 0x000e620000000a00 */
[-CC-:B------:R-:W-:Y:S01]  /*ef60*/  SHF.R.U64 R15, R8, R10.reuse, R9.reuse ;  /* 0x0000000a080f7219 */ /* 0x180fe20000001209 */
[----:B------:R-:W-:Y:S01]  /*ef70*/  IMAD.MOV.U32 R24, RZ, RZ, 0x1 ;  /* 0x00000001ff187424 */ /* 0x000fe200078e00ff */
[----:B------:R-:W-:Y:S02]  /*ef80*/  SHF.R.U32.HI R4, RZ, R10, R9 ;  /* 0x0000000aff047219 */ /* 0x000fe40000011609 */
[----:B------:R-:W-:-:S03]  /*ef90*/  IADD3 R7, P0, RZ, -R15, RZ ;  /* 0x8000000fff077210 */ /* 0x000fc60007f1e0ff */
[----:B------:R-:W2:Y:S02]  /*efa0*/  LDC R8, c[0x0][0x618] ;  /* 0x00018600ff087b82 */ /* 0x000ea40000000800 */
[----:B------:R-:W-:Y:S02]  /*efb0*/  IMAD.X R5, RZ, RZ, ~R4, P0 ;  /* 0x000000ffff057224 */ /* 0x000fe400000e0e04 */
[----:B------:R-:W-:Y:S02]  /*efc0*/  IMAD.MOV.U32 R4, RZ, RZ, R18 ;  /* 0x000000ffff047224 */ /* 0x000fe400078e0012 */
[-C--:B------:R-:W-:Y:S02]  /*efd0*/  IMAD R6, R5, R16.reuse, RZ ;  /* 0x0000001005067224 */ /* 0x080fe400078e02ff */
[----:B------:R-:W3:Y:S01]  /*efe0*/  LDC R14, c[0x0][0x608] ;  /* 0x00018200ff0e7b82 */ /* 0x000ee20000000800 */
[----:B------:R-:W-:Y:S02]  /*eff0*/  IMAD.MOV.U32 R5, RZ, RZ, R22 ;  /* 0x000000ffff057224 */ /* 0x000fe400078e0016 */
[----:B------:R-:W-:-:S05]  /*f000*/  IMAD.WIDE.U32 R4, R7, R16, R4 ;  /* 0x0000001007047225 */ /* 0x000fca00078e0004 */
[----:B0-----:R-:W0:Y:S01]  /*f010*/  LDC R19, c[0x0][0x658] ;  /* 0x00019600ff137b82 */ /* 0x001e220000000800 */
[----:B------:R-:W-:Y:S01]  /*f020*/  IMAD R7, R7, R17, R6 ;  /* 0x0000001107077224 */ /* 0x000fe200078e0206 */
[----:B-1----:R-:W-:Y:S01]  /*f030*/  ISETP.NE.U32.AND P0, PT, R20, RZ, PT ;  /* 0x000000ff1400720c */ /* 0x002fe20003f05070 */
[----:B------:R-:W-:Y:S02]  /*f040*/  IMAD.MOV.U32 R6, RZ, RZ, -0x1 ;  /* 0xffffffffff067424 */ /* 0x000fe400078e00ff */
[----:B------:R-:W-:Y:S01]  /*f050*/  IMAD.IADD R5, R5, 0x1, R7 ;  /* 0x0000000105057824 */ /* 0x000fe200078e0207 */
[----:B------:R-:W-:Y:S02]  /*f060*/  ISETP.NE.AND.EX P0, PT, R21, RZ, PT, P0 ;  /* 0x000000ff1500720c */ /* 0x000fe40003f05300 */
[----:B------:R-:W1:Y:S02]  /*f070*/  LDC R16, c[0x0][0x600] ;  /* 0x00018000ff107b82 */ /* 0x000e640000000800 */
[----:B--2---:R-:W-:-:S02]  /*f080*/  SHF.R.U64 R10, R4, R8, R5 ;  /* 0x00000008040a7219 */ /* 0x004fc40000001205 */
[----:B------:R-:W-:-:S04]  /*f090*/  SHF.R.U32.HI R5, RZ, R8, R5 ;  /* 0x00000008ff057219 */ /* 0x000fc80000011605 */
[----:B------:R-:W2:Y:S01]  /*f0a0*/  LDC R18, c[0x0][0x648] ;  /* 0x00019200ff127b82 */ /* 0x000ea20000000800 */
[-CC-:B---3--:R-:W-:Y:S02]  /*f0b0*/  SHF.R.U64 R17, R10, R14.reuse, R5.reuse ;  /* 0x0000000e0a117219 */ /* 0x188fe40000001205 */
[----:B------:R-:W-:-:S05]  /*f0c0*/  SHF.R.U32.HI R4, RZ, R14, R5 ;  /* 0x0000000eff047219 */ /* 0x000fca0000011605 */
[----:B------:R-:W3:Y:S01]  /*f0d0*/  LDC R22, c[0x0][0x638] ;  /* 0x00018e00ff167b82 */ /* 0x000ee20000000800 */
[-CC-:B0-----:R-:W-:Y:S02]  /*f0e0*/  SHF.R.U64 R14, R17, R19.reuse, R4.reuse ;  /* 0x00000013110e7219 */ /* 0x181fe40000001204 */
[-C--:B------:R-:W-:Y:S02]  /*f0f0*/  SHF.L.U32 R6, R6, R19.reuse, RZ ;  /* 0x0000001306067219 */ /* 0x080fe400000006ff */
[----:B------:R-:W-:Y:S01]  /*f100*/  SHF.R.U32.HI R5, RZ, R19, R4 ;  /* 0x00000013ff057219 */ /* 0x000fe20000011604 */
[----:B------:R-:W-:Y:S01]  /*f110*/  IMAD.MOV.U32 R4, RZ, RZ, R14 ;  /* 0x000000ffff047224 */ /* 0x000fe200078e000e */
[----:B------:R-:W-:Y:S01]  /*f120*/  LOP3.LUT R26, RZ, R6, RZ, 0x33, !PT ;  /* 0x00000006ff1a7212 */ /* 0x000fe200078e33ff */
[----:B------:R-:W0:Y:S01]  /*f130*/  LDC R23, c[0x0][0x610] ;  /* 0x00018400ff177b82 */ /* 0x000e220000000800 */
[----:B------:R-:W-:Y:S05]  /*f140*/  @!P0 BRA `(.L_x_300) ;  /* 0x0000000000288947 */ /* 0x000fea0003800000 */
        /* <DEDUP_REMOVED lines=10> */
.L_x_300:
[----:B--2---:R-:W-:Y:S01]  /*f1f0*/  SHF.R.U64 R4, R4, R18, R5 ;  /* 0x0000001204047219 */ /* 0x004fe20000001205 */
[----:B-1----:R-:W-:Y:S01]  /*f200*/  VIADD R7, R16, 0xffffffff ;  /* 0xffffffff10077836 */ /* 0x002fe20000000000 */
[----:B------:R-:W-:Y:S01]  /*f210*/  SHF.L.U32 R24, R24, R19, RZ ;  /* 0x0000001318187219 */ /* 0x000fe200000006ff */
[----:B------:R-:W-:Y:S01]  /*f220*/  @P2 IMAD R0, R11, R12, R2 ;  /* 0x0000000c0b002224 */ /* 0x000fe200078e0202 */
[----:B------:R-:W-:Y:S01]  /*f230*/  LOP3.LUT R3, R17, R26, RZ, 0xc0, !PT ;  /* 0x0000001a11037212 */ /* 0x000fe200078ec0ff */
[----:B------:R-:W-:Y:S01]  /*f240*/  IMAD.MOV R5, RZ, RZ, -R4 ;  /* 0x000000ffff057224 */ /* 0x000fe200078e0a04 */
[----:B------:R-:W-:Y:S01]  /*f250*/  LOP3.LUT R7, R10, R7, RZ, 0xc0, !PT ;  /* 0x000000070a077212 */ /* 0x000fe200078ec0ff */
[----:B------:R-:W-:Y:S02]  /*f260*/  IMAD.MOV.U32 R6, RZ, RZ, R15 ;  /* 0x000000ffff067224 */ /* 0x000fe400078e000f */
[----:B------:R-:W-:Y:S02]  /*f270*/  IMAD R3, R24, R4, R3 ;  /* 0x0000000418037224 */ /* 0x000fe400078e0203 */
[----:B---3--:R-:W-:-:S02]  /*f280*/  IMAD R2, R5, R22, R14 ;  /* 0x0000001605027224 */ /* 0x008fc400078e020e */
[----:B0-----:R-:W-:Y:S02]  /*f290*/  IMAD R0, R3, R23, R0 ;  /* 0x0000001703007224 */ /* 0x001fe400078e0200 */
[----:B------:R-:W-:Y:S02]  /*f2a0*/  IMAD R5, R2, R16, R7 ;  /* 0x0000001002057224 */ /* 0x000fe400078e0207 */
[----:B------:R-:W-:-:S03]  /*f2b0*/  IMAD.MOV.U32 R4, RZ, RZ, 0x1 ;  /* 0x00000001ff047424 */ /* 0x000fc600078e00ff */
[----:B------:R-:W-:Y:S02]  /*f2c0*/  SEL R14, R5, R0, !P2 ;  /* 0x00000000050e7207 */ /* 0x000fe40005000000 */
[----:B------:R-:W-:-:S07]  /*f2d0*/  SEL R5, R0, R5, !P2 ;  /* 0x0000000500057207 */ /* 0x000fce0005000000 */
.L_x_298:
[----:B------:R-:W-:-:S08]  /*f2e0*/  NOP ;  /* 0x0000000000007918 */ /* 0x000fd00000000000 */
[----:B0-----:R-:W0:-:S00]  /*f2f0*/  USETMAXREG.DEALLOC.CTAPOOL 0x28 ;  /* 0x00000028000079c8 */ /* 0x001e0000080e0500 */
[----:B------:R-:W-:-:S13]  /*f300*/  ISETP.NE.AND P0, PT, RZ, UR8, PT ;  /* 0x00000008ff007c0c */ /* 0x000fda000bf05270 */
[----:B------:R-:W-:Y:S05]  /*f310*/  @P0 EXIT ;  /* 0x000000000000094d */ /* 0x000fea0003800000 */
[----:B0-----:R-:W-:Y:S01]  /*f320*/  LOP3.LUT P0, RZ, R4, 0xff, RZ, 0xc0, !PT ;  /* 0x000000ff04ff7812 */ /* 0x001fe2000780c0ff */
[----:B------:R-:W-:Y:S02]  /*f330*/  IMAD.MOV.U32 R12, RZ, RZ, 0x1 ;  /* 0x00000001ff0c7424 */ /* 0x000fe400078e00ff */
[----:B------:R-:W-:-:S10]  /*f340*/  IMAD.MOV.U32 R11, RZ, RZ, RZ ;  /* 0x000000ffff0b7224 */ /* 0x000fd400078e00ff */
[----:B------:R-:W-:Y:S05]  /*f350*/  @!P0 BRA `(.L_x_301) ;  /* 0x0000000c00648947 */ /* 0x000fea0003800000 */
[----:B------:R-:W0:Y:S01]  /*f360*/  S2R R8, SR_CgaCtaId ;  /* 0x0000000000087919 */ /* 0x000e220000008800 */
[----:B------:R-:W-:Y:S01]  /*f370*/  ULDC UR4, c[0x0][0x28c] ;  /* 0x0000a30000047ab9 */ /* 0x000fe20000000800 */
[----:B------:R-:W-:Y:S01]  /*f380*/  ULDC UR6, c[0x0][0x658] ;  /* 0x0001960000067ab9 */ /* 0x000fe20000000800 */
[----:B------:R-:W-:Y:S01]  /*f390*/  UIADD3 UR10, UR4, 0x7f, URZ ;  /* 0x0000007f040a7890 */ /* 0x000fe2000fffe03f */
[----:B------:R-:W-:Y:S01]  /*f3a0*/  BSSY B0, `(.L_x_301) ;  /* 0x00000d4000007945 */ /* 0x000fe20003800000 */
[----:B------:R-:W-:Y:S01]  /*f3b0*/  UMOV UR7, 0xffffffff ;  /* 0xffffffff00077882 */ /* 0x000fe20000000000 */
[----:B------:R-:W-:Y:S01]  /*f3c0*/  ULDC UR5, c[0x0][0x600] ;  /* 0x0001800000057ab9 */ /* 0x000fe20000000800 */
[----:B------:R-:W-:Y:S01]  /*f3d0*/  UMOV UR9, 0x1 ;  /* 0x0000000100097882 */ /* 0x000fe20000000000 */
[----:B------:R-:W-:Y:S01]  /*f3e0*/  USHF.L.U32 UR7, UR7, UR6, URZ ;  /* 0x0000000607077299 */ /* 0x000fe2000800063f */
[----:B------:R-:W-:Y:S01]  /*f3f0*/  IMAD.MOV.U32 R10, RZ, RZ, 0x1 ;  /* 0x00000001ff0a7424 */ /* 0x000fe200078e00ff */
[----:B------:R-:W-:Y:S01]  /*f400*/  UIADD3 UR4, UR5, -0x1, URZ ;  /* 0xffffffff05047890 */ /* 0x000fe2000fffe03f */
[----:B------:R-:W-:Y:S01]  /*f410*/  IMAD.MOV.U32 R12, RZ, RZ, 0x1 ;  /* 0x00000001ff0c7424 */ /* 0x000fe200078e00ff */
[----:B------:R-:W-:Y:S01]  /*f420*/  USHF.R.S32.HI UR11, URZ, 0x1f, UR10 ;  /* 0x0000001f3f0b7899 */ /* 0x000fe2000801140a */
[----:B------:R-:W-:Y:S01]  /*f430*/  IMAD.MOV.U32 R11, RZ, RZ, RZ ;  /* 0x000000ffff0b7224 */ /* 0x000fe200078e00ff */
[----:B------:R-:W-:Y:S01]  /*f440*/  ULDC UR8, c[0x0][0xc] ;  /* 0x0000030000087ab9 */ /* 0x000fe20000000800 */
[----:B------:R-:W-:-:S02]  /*f450*/  USHF.L.U32 UR5, UR9, UR6, URZ ;  /* 0x0000000609057299 */ /* 0x000fc4000800063f */
[----:B------:R-:W-:Y:S01]  /*f460*/  ULEA.HI UR11, UR11, UR10, URZ, 0x7 ;  /* 0x0000000a0b0b7291 */ /* 0x000fe2000f8f383f */
[----:B------:R-:W-:Y:S01]  /*f470*/  ULDC UR9, c[0x0][0x10] ;  /* 0x0000040000097ab9 */ /* 0x000fe20000000800 */
[----:B------:R-:W-:Y:S02]  /*f480*/  ULOP3.LUT UR6, URZ, UR7, URZ, 0x33, !UPT ;  /* 0x000000073f067292 */ /* 0x000fe4000f8e333f */
[----:B------:R-:W-:Y:S01]  /*f490*/  UIMAD.WIDE.U32 UR8, UR8, UR9, URZ ;  /* 0x00000009080872a5 */ /* 0x000fe2000f8e003f */
[----:B------:R-:W-:Y:S01]  /*f4a0*/  ULDC UR7, c[0x0][0x14] ;  /* 0x0000050000077ab9 */ /* 0x000fe20000000800 */
[----:B------:R-:W-:Y:S02]  /*f4b0*/  USHF.R.S32.HI UR20, URZ, 0x7, UR11 ;  /* 0x000000073f147899 */ /* 0x000fe4000801140b */
[----:B------:R-:W-:Y:S02]  /*f4c0*/  UIMAD.WIDE.U32 UR22, UR8, UR7, URZ ;  /* 0x00000007081672a5 */ /* 0x000fe4000f8e003f */
[----:B------:R-:W-:-:S02]  /*f4d0*/  UIMAD UR18, UR9, UR7, URZ ;  /* 0x00000007091272a4 */ /* 0x000fc4000f8e023f */
[----:B------:R-:W-:Y:S01]  /*f4e0*/  ULOP3.LUT UR26, UR13, 0x2, URZ, 0xfc, !UPT ;  /* 0x000000020d1a7892 */ /* 0x000fe2000f8efc3f */
[C---:B0-----:R-:W-:Y:S01]  /*f4f0*/  IMAD.SHL.U32 R9, R8.reuse, 0x40, RZ ;  /* 0x0000004008097824 */ /* 0x041fe200078e00ff */
[----:B------:R-:W-:Y:S01]  /*f500*/  UIADD3 UR18, UR23, UR18, URZ ;  /* 0x0000001217127290 */ /* 0x000fe2000fffe03f */
[----:B------:R-:W-:Y:S01]  /*f510*/  IMAD.SHL.U32 R8, R8, 0x2000, RZ ;  /* 0x0000200008087824 */ /* 0x000fe200078e00ff */
[----:B------:R-:W-:Y:S02]  /*f520*/  UIADD3 UR27, UR20, 0x1, URZ ;  /* 0x00000001141b7890 */ /* 0x000fe4000fffe03f */
[----:B------:R-:W-:Y:S01]  /*f530*/  LOP3.LUT R9, R9, 0xc0, RZ, 0xc0, !PT ;  /* 0x000000c009097812 */ /* 0x000fe200078ec0ff */
[----:B------:R-:W-:Y:S01]  /*f540*/  ULDC.64 UR24, c[0x0][0x198] ;  /* 0x0000660000187ab9 */ /* 0x000fe20000000a00 */
[----:B------:R-:W-:-:S08]  /*f550*/  LOP3.LUT R8, R8, 0x6000, RZ, 0xc0, !PT ;  /* 0x0000600008087812 */ /* 0x000fd000078ec0ff */
.L_x_312:
[----:B------:R-:W-:-:S03]  /*f560*/  UMOV UR7, 0xffffffff ;  /* 0xffffffff00077882 */ /* 0x000fc60000000000 */
[----:B------:R-:W-:Y:S05]  /*f570*/  BRA.DIV UR7, `(.L_x_302) ;  /* 0x0000000e07d87947 */ /* 0x000fea000b800000 */
[----:B------:R-:W-:-:S13]  /*f580*/  ELECT P0, URZ, PT ;  /* 0x00000000003f782f */ /* 0x000fda0003800000 */
.L_x_323:
[----:B------:R-:W0:Y:S01]  /*f590*/  LDC R0, c[0x0][0x28c] ;  /* 0x0000a300ff007b82 */ /* 0x000e220000000800 */
[----:B------:R-:W-:Y:S01]  /*f5a0*/  BSSY B1, `(.L_x_303) ;  /* 0x000003a000017945 */ /* 0x000fe20003800000 */
[----:B0-----:R-:W-:-:S13]  /*f5b0*/  ISETP.LT.OR P0, PT, R0, 0x1, !P0 ;  /* 0x000000010000780c */ /* 0x001fda0004701670 */
[----:B------:R-:W-:Y:S05]  /*f5c0*/  @P0 BRA `(.L_x_304) ;  /* 0x0000000000dc0947 */ /* 0x000fea0003800000 */
[----:B------:R-:W-:Y:S02]  /*f5d0*/  IMAD.SHL.U32 R7, R5, 0x80, RZ ;  /* 0x0000008005077824 */ /* 0x000fe400078e00ff */
[----:B------:R-:W-:Y:S02]  /*f5e0*/  IMAD R14, R14, 0x100, R9 ;  /* 0x000001000e0e7824 */ /* 0x000fe400078e0209 */
[----:B------:R-:W-:Y:S02]  /*f5f0*/  IMAD.MOV.U32 R13, RZ, RZ, RZ ;  /* 0x000000ffff0d7224 */ /* 0x000fe400078e00ff */
[----:B------:R-:W-:Y:S02]  /*f600*/  IMAD.U32 R15, RZ, RZ, UR27 ;  /* 0x0000001bff0f7e24 */ /* 0x000fe4000f8e00ff */
[----:B------:R-:W-:Y:S02]  /*f610*/  IMAD.MOV.U32 R0, RZ, RZ, R12 ;  /* 0x000000ffff007224 */ /* 0x000fe400078e000c */
[----:B------:R-:W-:-:S07]  /*f620*/  IMAD.MOV.U32 R3, RZ, RZ, R11 ;  /* 0x000000ffff037224 */ /* 0x000fce00078e000b */
.L_x_307:
[----:B------:R-:W0:Y:S01]  /*f630*/  S2R R5, SR_CgaCtaId ;  /* 0x0000000000057919 */ /* 0x000e220000008800 */
[----:B------:R-:W-:Y:S01]  /*f640*/  MOV R2, 0x400 ;  /* 0x0000040000027802 */ /* 0x000fe20000000f00 */
[----:B------:R-:W1:Y:S03]  /*f650*/  S2R R4, SR_TID.X ;  /* 0x0000000000047919 */ /* 0x000e660000002100 */
[----:B0-----:R-:W-:Y:S02]  /*f660*/  LEA R16, R5, R2, 0x18 ;  /* 0x0000000205107211 */ /* 0x001fe400078ec0ff */
[----:B------:R-:W-:Y:S02]  /*f670*/  SHF.L.U32 R2, R0, 0x1f, RZ ;  /* 0x0000001f00027819 */ /* 0x000fe400000006ff */
[----:B-1----:R-:W-:Y:S01]  /*f680*/  LOP3.LUT P1, RZ, R4, 0x7f, RZ, 0xc0, !PT ;  /* 0x0000007f04ff7812 */ /* 0x002fe2000782c0ff */
[----:B------:R-:W-:-:S04]  /*f690*/  IMAD R5, R3, 0x8, R16 ;  /* 0x0000000803057824 */ /* 0x000fc800078e0210 */
[----:B------:R-:W0:Y:S08]  /*f6a0*/  SYNCS.PHASECHK.TRANS64.TRYWAIT P0, [R5+URZ+0x20], R2 ;  /* 0x00002002050075a7 */ /* 0x000e30000800017f */
[----:B------:R-:W1:Y:S01]  /*f6b0*/  @!P1 LDC R4, c[0x0][0x500] ;  /* 0x00014000ff049b82 */ /* 0x000e620000000800 */
[----:B0-----:R-:W-:Y:S05]  /*f6c0*/  @!P0 BRA `(.L_x_305) ;  /* 0x0000000c00a48947 */ /* 0x001fea0003800000 */
.L_x_324:
[----:B------:R-:W-:Y:S01]  /*f6d0*/  UPRMT UR7, UR26, 0x9910, URZ ;  /* 0x000099101a077896 */ /* 0x000fe2000800003f */
[----:B-1----:R1:W-:Y:S03]  /*f6e0*/  @!P1 SYNCS.ARRIVE.TRANS64 RZ, [R5+URZ], R4 ;  /* 0x0000000405ff99a7 */ /* 0x0023e6000800003f */
[----:B------:R-:W-:-:S06]  /*f6f0*/  UISETP.NE.AND UP0, UPT, UR7, 0x2, UPT ;  /* 0x000000020700788c */ /* 0x000fcc000bf05270 */
[----:B------:R-:W-:-:S13]  /*f700*/  PLOP3.LUT P0, PT, PT, PT, UP0, 0x80, 0x0 ;  /* 0x000000000000781c */ /* 0x000fda0003f0f008 */
[----:B-1----:R-:W-:Y:S05]  /*f710*/  @P0 BRA `(.L_x_306) ;  /* 0x0000000000040947 */ /* 0x002fea0003800000 */
[----:B------:R-:W-:Y:S01]  /*f720*/  BPT.TRAP 0x1 ;  /* 0x000000040000795c */ /* 0x000fe20000300000 */
.L_x_306:
[C---:B0-----:R-:W-:Y:S01]  /*f730*/  IMAD R2, R3.reuse, 0x4000, R16 ;  /* 0x0000400003027824 */ /* 0x041fe200078e0210 */
[----:B------:R-:W-:Y:S01]  /*f740*/  R2UR UR19, R16 ;  /* 0x00000000101372ca */ /* 0x000fe200000e0000 */
[----:B------:R-:W-:Y:S01]  /*f750*/  IMAD R4, R3, 0x8000, R8 ;  /* 0x0000800003047824 */ /* 0x000fe200078e0208 */
[----:B------:R-:W-:Y:S01]  /*f760*/  R2UR UR9, R5 ;  /* 0x00000000050972ca */ /* 0x000fe200000e0000 */
[----:B------:R-:W-:Y:S01]  /*f770*/  VIADD R15, R15, 0xffffffff ;  /* 0xffffffff0f0f7836 */ /* 0x000fe20000000000 */
[----:B------:R-:W-:Y:S01]  /*f780*/  R2UR UR7, R2 ;  /* 0x00000000020772ca */ /* 0x000fe200000e0000 */
[----:B------:R-:W-:Y:S01]  /*f790*/  UIADD3 UR14, UP0, UR24, 0xf0, URZ ;  /* 0x000000f0180e7890 */ /* 0x000fe2000ff1e03f */
[----:B------:R-:W-:Y:S01]  /*f7a0*/  R2UR UR8, R4 ;  /* 0x00000000040872ca */ /* 0x000fe200000e0000 */
[----:B------:R-:W-:Y:S01]  /*f7b0*/  UIADD3 UR28, UP1, UR24, 0x1f0, URZ ;  /* 0x000001f0181c7890 */ /* 0x000fe2000ff3e03f */
[----:B------:R-:W-:Y:S01]  /*f7c0*/  R2UR UR11, R7 ;  /* 0x00000000070b72ca */ /* 0x000fe200000e0000 */
[----:B------:R-:W-:Y:S01]  /*f7d0*/  UIADD3.X UR15, URZ, UR25, URZ, UP0, !UPT ;  /* 0x000000193f0f7290 */ /* 0x000fe200087fe43f */
[----:B------:R-:W-:Y:S01]  /*f7e0*/  R2UR UR10, R13 ;  /* 0x000000000d0a72ca */ /* 0x000fe200000e0000 */
[----:B------:R-:W-:Y:S01]  /*f7f0*/  VIADD R3, R3, 0x1 ;  /* 0x0000000103037836 */ /* 0x000fe20000000000 */
[----:B------:R-:W-:Y:S01]  /*f800*/  R2UR UR12, R6 ;  /* 0x00000000060c72ca */ /* 0x000fe200000e0000 */
[----:B------:R-:W-:Y:S01]  /*f810*/  UIADD3.X UR29, URZ, UR25, URZ, UP1, !UPT ;  /* 0x000000193f1d7290 */ /* 0x000fe20008ffe43f */
[----:B------:R-:W-:Y:S01]  /*f820*/  R2UR UR21, R14 ;  /* 0x000000000e1572ca */ /* 0x000fe200000e0000 */
[----:B------:R-:W-:Y:S01]  /*f830*/  UMOV UR16, 0x0 ;  /* 0x0000000000107882 */ /* 0x000fe20000000000 */
[----:B------:R-:W-:Y:S01]  /*f840*/  ISETP.GT.AND P1, PT, R15, 0x1, PT ;  /* 0x000000010f00780c */ /* 0x000fe20003f24270 */
[----:B------:R-:W-:Y:S01]  /*f850*/  UIADD3 UR7, UR7, 0x100, URZ ;  /* 0x0000010007077890 */ /* 0x000fe2000fffe03f */
[----:B------:R-:W-:Y:S01]  /*f860*/  ISETP.NE.AND P0, PT, R3, 0x4, PT ;  /* 0x000000040300780c */ /* 0x000fe20003f05270 */
[----:B------:R-:W-:Y:S01]  /*f870*/  UIADD3 UR19, UR19, 0x10100, UR8 ;  /* 0x0001010013137890 */ /* 0x000fe2000fffe008 */
[----:B------:R-:W-:Y:S01]  /*f880*/  VIADD R13, R13, 0x80 ;  /* 0x000000800d0d7836 */ /* 0x000fe20000000000 */
[----:B------:R-:W-:Y:S01]  /*f890*/  UMOV UR17, 0x10000000 ;  /* 0x1000000000117882 */ /* 0x000fe20000000000 */
[----:B------:R-:W-:Y:S01]  /*f8a0*/  UMOV UR30, 0xf0000 ;  /* 0x000f0000001e7882 */ /* 0x000fe20000000000 */
[----:B------:R-:W-:Y:S01]  /*f8b0*/  SEL R5, RZ, 0x1, P0 ;  /* 0x00000001ff057807 */ /* 0x000fe20000000000 */
[----:B------:R-:W-:Y:S01]  /*f8c0*/  UMOV UR8, UR7 ;  /* 0x0000000700087c82 */ /* 0x000fe20008000000 */
[----:B------:R-:W-:Y:S01]  /*f8d0*/  SEL R3, R3, RZ, P0 ;  /* 0x000000ff03037207 */ /* 0x000fe20000000000 */
[----:B------:R0:W-:Y:S01]  /*f8e0*/  UTMALDG.3D [UR8], [UR14], desc[UR16] ;  /* 0x000010080e0075b4 */ /* 0x0001e20008011000 */
[----:B------:R-:W-:Y:S01]  /*f8f0*/  LOP3.LUT R0, R0, R5, RZ, 0x3c, !PT ;  /* 0x0000000500007212 */ /* 0x000fe200078e3cff */
[----:B0-----:R-:W-:Y:S01]  /*f900*/  UMOV UR11, UR21 ;  /* 0x00000015000b7c82 */ /* 0x001fe20008000000 */
[----:B------:R-:W-:-:S02]  /*f910*/  UMOV UR8, UR19 ;  /* 0x0000001300087c82 */ /* 0x000fc40008000000 */
[----:B------:R0:W-:Y:S02]  /*f920*/  UTMALDG.3D.MULTICAST [UR8], [UR28], UR30, desc[UR16] ;  /* 0x000010081c0073b4 */ /* 0x0001e4000801181e */
[----:B0-----:R-:W-:Y:S05]  /*f930*/  @P1 BRA `(.L_x_307) ;  /* 0xfffffffc003c1947 */ /* 0x001fea000383ffff */
.L_x_304:
[----:B------:R-:W-:Y:S05]  /*f940*/  BSYNC B1 ;  /* 0x0000000000017941 */ /* 0x000fea0003800000 */
.L_x_303:
[----:B------:R-:W2:Y:S01]  /*f950*/  LDL.LU R17, [R1+0x78] ;  /* 0x0000780001117983 */ /* 0x000ea20000300800 */
[----:B------:R-:W-:Y:S01]  /*f960*/  LOP3.LUT P3, RZ, R10, 0xff, RZ, 0xc0, !PT ;  /* 0x000000ff0aff7812 */ /* 0x000fe2000786c0ff */
[----:B------:R-:W-:Y:S01]  /*f970*/  VIADD R11, R11, UR20 ;  /* 0x000000140b0b7c36 */ /* 0x000fe20008000000 */
[----:B------:R-:W-:Y:S01]  /*f980*/  ULDC.64 UR8, c[0x0][0x650] ;  /* 0x0001940000087ab9 */ /* 0x000fe20000000a00 */
[----:B------:R-:W3:Y:S01]  /*f990*/  LDL.LU R16, [R1+0x7c] ;  /* 0x00007c0001107983 */ /* 0x000ee20000300800 */
[----:B------:R-:W-:Y:S01]  /*f9a0*/  IMAD.U32 R4, RZ, RZ, UR20 ;  /* 0x00000014ff047e24 */ /* 0x000fe2000f8e00ff */
[----:B------:R-:W-:Y:S01]  /*f9b0*/  BSSY B1, `(.L_x_308) ;  /* 0x0000070000017945 */ /* 0x000fe20003800000 */
[----:B------:R-:W-:Y:S01]  /*f9c0*/  ISETP.GT.U32.AND P0, PT, R11, 0x3, PT ;  /* 0x000000030b00780c */ /* 0x000fe20003f04070 */
[----:B------:R-:W-:Y:S01]  /*f9d0*/  IMAD.MOV.U32 R5, RZ, RZ, -0x1 ;  /* 0xffffffffff057424 */ /* 0x000fe200078e00ff */
[----:B------:R-:W-:Y:S01]  /*f9e0*/  SHF.R.U32.HI R0, RZ, 0x2, R11 ;  /* 0x00000002ff007819 */ /* 0x000fe2000001160b */
[----:B------:R-:W-:Y:S01]  /*f9f0*/  IMAD.MOV.U32 R14, RZ, RZ, -0x1 ;  /* 0xffffffffff0e7424 */ /* 0x000fe200078e00ff */
[----:B------:R-:W-:Y:S01]  /*fa00*/  ISETP.LT.U32.AND P0, PT, R4, 0x4, P0 ;  /* 0x000000040400780c */ /* 0x000fe20000701070 */
[----:B------:R-:W-:Y:S01]  /*fa10*/  IMAD.MOV.U32 R6, RZ, RZ, -0x1 ;  /* 0xffffffffff067424 */ /* 0x000fe200078e00ff */
[----:B------:R-:W-:Y:S01]  /*fa20*/  LOP3.LUT R0, R0, 0x1, RZ, 0xc0, !PT ;  /* 0x0000000100007812 */ /* 0x000fe200078ec0ff */
[----:B------:R-:W0:Y:S01]  /*fa30*/  @P3 S2R R3, SR_CgaCtaId ;  /* 0x0000000000033919 */ /* 0x000e220000008800 */
[----:B------:R-:W-:-:S02]  /*fa40*/  @P3 MOV R2, 0x400 ;  /* 0x0000040000023802 */ /* 0x000fc40000000f00 */
[----:B------:R-:W-:Y:S01]  /*fa50*/  ISETP.NE.U32.AND P1, PT, R0, 0x1, PT ;  /* 0x000000010000780c */ /* 0x000fe20003f25070 */
[----:B------:R-:W-:Y:S01]  /*fa60*/  IMAD.U32 R0, RZ, RZ, UR20 ;  /* 0x00000014ff007e24 */ /* 0x000fe2000f8e00ff */
[----:B------:R-:W-:Y:S02]  /*fa70*/  LOP3.LUT R11, R11, 0x3, RZ, 0xc0, !PT ;  /* 0x000000030b0b7812 */ /* 0x000fe400078ec0ff */
[----:B------:R-:W-:Y:S02]  /*fa80*/  PRMT R10, RZ, 0x7610, R10 ;  /* 0x00007610ff0a7816 */ /* 0x000fe4000000000a */
[----:B------:R-:W-:-:S04]  /*fa90*/  ISETP.GT.U32.AND P1, PT, R0, 0x3, !P1 ;  /* 0x000000030000780c */ /* 0x000fc80004f24070 */
[----:B------:R-:W-:Y:S02]  /*faa0*/  SEL R0, RZ, 0x1, !P1 ;  /* 0x00000001ff007807 */ /* 0x000fe40004800000 */
[----:B0-----:R-:W-:Y:S02]  /*fab0*/  @P3 LEA R2, R3, R2, 0x18 ;  /* 0x0000000203023211 */ /* 0x001fe400078ec0ff */
[----:B------:R-:W-:Y:S02]  /*fac0*/  SEL R3, RZ, 0x1, !P0 ;  /* 0x00000001ff037807 */ /* 0x000fe40004000000 */
[----:B------:R0:W-:Y:S02]  /*fad0*/  @P3 SYNCS.ARRIVE.TRANS64.A1T0 RZ, [R2+URZ+0x58], RZ ;  /* 0x000058ff02ff39a7 */ /* 0x0001e4000810003f */
[----:B------:R-:W-:Y:S02]  /*fae0*/  LOP3.LUT R12, R0, R12, R3, 0x96, !PT ;  /* 0x0000000c000c7212 */ /* 0x000fe400078e9603 */
[----:B------:R-:W-:-:S02]  /*faf0*/  PRMT R0, RZ, 0x7610, R0 ;  /* 0x00007610ff007816 */ /* 0x000fc40000000000 */
[----:B---3--:R-:W-:-:S04]  /*fb00*/  IADD3 R16, P3, R16, UR22, RZ ;  /* 0x0000001610107c10 */ /* 0x008fc8000ff7e0ff */
[----:B--2---:R-:W-:Y:S01]  /*fb10*/  IADD3.X R17, R17, UR18, RZ, P3, !PT ;  /* 0x0000001211117c10 */ /* 0x004fe20009ffe4ff */
[----:B------:R0:W-:Y:S01]  /*fb20*/  STL [R1+0x7c], R16 ;  /* 0x00007c1001007387 */ /* 0x0001e20000100800 */
[----:B------:R-:W-:-:S03]  /*fb30*/  ISETP.GE.U32.AND P3, PT, R16, UR8, PT ;  /* 0x0000000810007c0c */ /* 0x000fc6000bf66070 */
[----:B------:R0:W-:Y:S01]  /*fb40*/  STL [R1+0x78], R17 ;  /* 0x0000781101007387 */ /* 0x0001e20000100800 */
[----:B------:R-:W-:-:S13]  /*fb50*/  ISETP.GE.U32.AND.EX P0, PT, R17, UR9, PT, P3 ;  /* 0x0000000911007c0c */ /* 0x000fda000bf06130 */
[----:B0-----:R-:W-:Y:S05]  /*fb60*/  @P0 BRA `(.L_x_309) ;  /* 0x0000000400500947 */ /* 0x001fea0003800000 */
[----:B------:R-:W-:Y:S01]  /*fb70*/  ULDC.64 UR8, c[0x0][0x628] ;  /* 0x00018a0000087ab9 */ /* 0x000fe20000000a00 */
[----:B------:R-:W0:Y:S01]  /*fb80*/  S2R R13, SR_CTAID.X ;  /* 0x00000000000d7919 */ /* 0x000e220000002500 */
[----:B------:R-:W-:Y:S01]  /*fb90*/  ISETP.NE.U32.AND P0, PT, RZ, UR8, PT ;  /* 0x00000008ff007c0c */ /* 0x000fe2000bf05070 */
[----:B------:R-:W-:Y:S01]  /*fba0*/  ULDC UR10, c[0x0][0x630] ;  /* 0x00018c00000a7ab9 */ /* 0x000fe20000000800 */
[----:B------:R-:W-:Y:S01]  /*fbb0*/  IMAD.MOV.U32 R2, RZ, RZ, R16 ;  /* 0x000000ffff027224 */ /* 0x000fe200078e0010 */
[----:B------:R-:W1:Y:S01]  /*fbc0*/  S2R R0, SR_CTAID.Y ;  /* 0x0000000000007919 */ /* 0x000e620000002600 */
[----:B------:R-:W-:Y:S01]  /*fbd0*/  ISETP.NE.AND.EX P0, PT, RZ, UR9, PT, P0 ;  /* 0x00000009ff007c0c */ /* 0x000fe2000bf05300 */
[----:B------:R-:W-:-:S12]  /*fbe0*/  IMAD.MOV.U32 R3, RZ, RZ, R17 ;  /* 0x000000ffff037224 */ /* 0x000fd800078e0011 */
[----:B------:R-:W-:Y:S05]  /*fbf0*/  @!P0 BRA `(.L_x_310) ;  /* 0x0000000000288947 */ /* 0x000fea0003800000 */
[----:B------:R-:W-:Y:S02]  /*fc00*/  ULDC UR7, c[0x0][0x634] ;  /* 0x00018d0000077ab9 */ /* 0x000fe40000000800 */
[----:B------:R-:W-:-:S05]  /*fc10*/  IADD3 R7, P0, R16, UR7, RZ ;  /* 0x0000000710077c10 */ /* 0x000fca000ff1e0ff */
[----:B------:R-:W-:-:S04]  /*fc20*/  IMAD.X R15, RZ, RZ, R17, P0 ;  /* 0x000000ffff0f7224 */ /* 0x000fc800000e0611 */
[----:B------:R-:W-:-:S04]  /*fc30*/  IMAD.WIDE.U32 R4, R15, UR8, RZ ;  /* 0x000000080f047c25 */ /* 0x000fc8000f8e00ff */
[----:B------:R-:W-:-:S04]  /*fc40*/  IMAD.WIDE.U32 R4, P0, R7, UR9, R4 ;  /* 0x0000000907047c25 */ /* 0x000fc8000f800004 */
[----:B------:R-:W-:-:S04]  /*fc50*/  IMAD.WIDE.U32 R6, R7, UR8, RZ ;  /* 0x0000000807067c25 */ /* 0x000fc8000f8e00ff */
[----:B------:R-:W-:Y:S01]  /*fc60*/  IMAD.X R3, RZ, RZ, RZ, P0 ;  /* 0x000000ffff037224 */ /* 0x000fe200000e06ff */
[----:B------:R-:W-:Y:S01]  /*fc70*/  IADD3 RZ, P0, R7, R4, RZ ;  /* 0x0000000407ff7210 */ /* 0x000fe20007f1e0ff */
[----:B------:R-:W-:-:S04]  /*fc80*/  IMAD.MOV.U32 R2, RZ, RZ, R5 ;  /* 0x000000ffff027224 */ /* 0x000fc800078e0005 */
[----:B------:R-:W-:-:S08]  /*fc90*/  IMAD.WIDE.U32.X R2, R15, UR9, R2, P0 ;  /* 0x000000090f027c25 */ /* 0x000fd000080e0402 */
.L_x_310:
[--C-:B------:R-:W-:Y:S01]  /*fca0*/  SHF.R.U64 R6, R2, UR10, R3.reuse ;  /* 0x0000000a02067c19 */ /* 0x100fe20008001203 */
[----:B------:R-:W-:Y:S01]  /*fcb0*/  ULDC.64 UR8, c[0x0][0x620] ;  /* 0x0001880000087ab9 */ /* 0x000fe20000000a00 */
[----:B------:R-:W-:Y:S01]  /*fcc0*/  SHF.R.U32.HI R2, RZ, UR10, R3 ;  /* 0x0000000aff027c19 */ /* 0x000fe20008011603 */
[----:B------:R-:W-:Y:S01]  /*fcd0*/  IMAD.MOV.U32 R3, RZ, RZ, R17 ;  /* 0x000000ffff037224 */ /* 0x000fe200078e0011 */
[----:B------:R-:W-:Y:S01]  /*fce0*/  IADD3 R5, P0, RZ, -R6, RZ ;  /* 0x80000006ff057210 */ /* 0x000fe20007f1e0ff */
[----:B------:R-:W-:Y:S01]  /*fcf0*/  ULDC UR7, c[0x0][0x150] ;  /* 0x0000540000077ab9 */ /* 0x000fe20000000800 */
[----:B0-----:R-:W-:Y:S01]  /*fd00*/  I2FP.F32.U32 R7, R13 ;  /* 0x0000000d00077245 */ /* 0x001fe20000201000 */
[----:B------:R-:W0:Y:S01]  /*fd10*/  LDC R18, c[0x0][0x144] ;  /* 0x00005100ff127b82 */ /* 0x000e220000000800 */
[----:B------:R-:W-:Y:S01]  /*fd20*/  ULDC.64 UR10, c[0x0][0x640] ;  /* 0x00019000000a7ab9 */ /* 0x000fe20000000a00 */
[----:B------:R-:W-:Y:S01]  /*fd30*/  IMAD.X R2, RZ, RZ, ~R2, P0 ;  /* 0x000000ffff027224 */ /* 0x000fe200000e0e02 */
[----:B------:R-:W-:-:S03]  /*fd40*/  ISETP.NE.U32.AND P0, PT, RZ, UR10, PT ;  /* 0x0000000aff007c0c */ /* 0x000fc6000bf05070 */
[----:B------:R-:W-:Y:S01]  /*fd50*/  IMAD R4, R2, UR8, RZ ;  /* 0x0000000802047c24 */ /* 0x000fe2000f8e02ff */
[----:B------:R-:W-:Y:S01]  /*fd60*/  ISETP.NE.AND.EX P0, PT, RZ, UR11, PT, P0 ;  /* 0x0000000bff007c0c */ /* 0x000fe2000bf05300 */
[----:B------:R-:W-:Y:S01]  /*fd70*/  IMAD.MOV.U32 R2, RZ, RZ, R16 ;  /* 0x000000ffff027224 */ /* 0x000fe200078e0010 */
[----:B------:R-:W2:Y:S03]  /*fd80*/  LDC R15, c[0x0][0x148] ;  /* 0x00005200ff0f7b82 */ /* 0x000ea60000000800 */
[----:B------:R-:W-:Y:S01]  /*fd90*/  IMAD.WIDE.U32 R2, R5, UR8, R2 ;  /* 0x0000000805027c25 */ /* 0x000fe2000f8e0002 */
[----:B------:R-:W-:-:S03]  /*fda0*/  ULDC UR8, c[0x0][0x154] ;  /* 0x0000550000087ab9 */ /* 0x000fc60000000800 */
[----:B------:R-:W-:Y:S02]  /*fdb0*/  IMAD R5, R5, UR9, R4 ;  /* 0x0000000905057c24 */ /* 0x000fe4000f8e0204 */
[----:B------:R-:W-:Y:S01]  /*fdc0*/  FMUL R4, R7, UR7 ;  /* 0x0000000707047c20 */ /* 0x000fe20008400000 */
[----:B------:R-:W-:Y:S01]  /*fdd0*/  ULDC UR7, c[0x0][0x618] ;  /* 0x0001860000077ab9 */ /* 0x000fe20000000800 */
[----:B------:R-:W-:Y:S01]  /*fde0*/  ULDC UR9, c[0x0][0x608] ;  /* 0x0001820000097ab9 */ /* 0x000fe20000000800 */
[----:B------:R-:W-:-:S03]  /*fdf0*/  IMAD.IADD R3, R3, 0x1, R5 ;  /* 0x0000000103037824 */ /* 0x000fc600078e0205 */
[----:B------:R-:W3:Y:S02]  /*fe00*/  F2I.U32.TRUNC.NTZ R4, R4 ;  /* 0x0000000400047305 */ /* 0x000ee4000020f000 */
[----:B------:R-:W-:Y:S02]  /*fe10*/  SHF.R.U64 R7, R2, UR7, R3 ;  /* 0x0000000702077c19 */ /* 0x000fe40008001203 */
[----:B-1----:R-:W-:-:S05]  /*fe20*/  I2FP.F32.U32 R2, R0 ;  /* 0x0000000000027245 */ /* 0x002fca0000201000 */
[----:B------:R-:W-:Y:S01]  /*fe30*/  FMUL R5, R2, UR8 ;  /* 0x0000000802057c20 */ /* 0x000fe20008400000 */
[----:B------:R-:W-:Y:S01]  /*fe40*/  SHF.R.U32.HI R2, RZ, UR7, R3 ;  /* 0x00000007ff027c19 */ /* 0x000fe20008011603 */
[----:B------:R-:W-:Y:S02]  /*fe50*/  ULDC UR7, c[0x0][0x658] ;  /* 0x0001960000077ab9 */ /* 0x000fe40000000800 */
[----:B------:R1:W4:Y:S01]  /*fe60*/  F2I.U32.TRUNC.NTZ R19, R5 ;  /* 0x0000000500137305 */ /* 0x000322000020f000 */
[----:B------:R-:W-:Y:S01]  /*fe70*/  SHF.R.U64 R16, R7, UR9, R2 ;  /* 0x0000000907107c19 */ /* 0x000fe20008001202 */
[----:B---3--:R-:W-:Y:S01]  /*fe80*/  IMAD.MOV R4, RZ, RZ, -R4 ;  /* 0x000000ffff047224 */ /* 0x008fe200078e0a04 */
[----:B------:R-:W-:-:S03]  /*fe90*/  SHF.R.U32.HI R3, RZ, UR9, R2 ;  /* 0x00000009ff037c19 */ /* 0x000fc60008011602 */
[----:B0-----:R-:W-:Y:S01]  /*fea0*/  IMAD R13, R18, R4, R13 ;  /* 0x00000004120d7224 */ /* 0x001fe200078e020d */
[--C-:B------:R-:W-:Y:S02]  /*feb0*/  SHF.R.U64 R14, R16, UR7, R3.reuse ;  /* 0x00000007100e7c19 */ /* 0x100fe40008001203 */
[----:B------:R-:W-:-:S03]  /*fec0*/  SHF.R.U32.HI R17, RZ, UR7, R3 ;  /* 0x00000007ff117c19 */ /* 0x000fc60008011603 */
[----:B------:R-:W-:Y:S02]  /*fed0*/  IMAD.MOV.U32 R2, RZ, RZ, R14 ;  /* 0x000000ffff027224 */ /* 0x000fe400078e000e */
[----:B------:R-:W-:Y:S01]  /*fee0*/  IMAD.MOV.U32 R3, RZ, RZ, R17 ;  /* 0x000000ffff037224 */ /* 0x000fe200078e0011 */
[----:B-12-4-:R-:W-:Y:S06]  /*fef0*/  @!P0 BRA `(.L_x_311) ;  /* 0x0000000000288947 */ /* 0x016fec0003800000 */
[----:B------:R-:W-:Y:S02]  /*ff00*/  ULDC UR7, c[0x0][0x64c] ;  /* 0x0001930000077ab9 */ /* 0x000fe40000000800 */
[----:B------:R-:W-:-:S05]  /*ff10*/  IADD3 R3, P0, R14, UR7, RZ ;  /* 0x000000070e037c10 */ /* 0x000fca000ff1e0ff */
[----:B------:R-:W-:-:S04]  /*ff20*/  IMAD.X R17, RZ, RZ, R17, P0 ;  /* 0x000000ffff117224 */ /* 0x000fc800000e0611 */
[----:B------:R-:W-:-:S04]  /*ff30*/  IMAD.WIDE.U32 R4, R17, UR10, RZ ;  /* 0x0000000a11047c25 */ /* 0x000fc8000f8e00ff */
[----:B------:R-:W-:-:S04]  /*ff40*/  IMAD.WIDE.U32 R4, P0, R3, UR11, R4 ;  /* 0x0000000b03047c25 */ /* 0x000fc8000f800004 */
[----:B------:R-:W-:-:S04]  /*ff50*/  IMAD.WIDE.U32 R2, R3, UR10, RZ ;  /* 0x0000000a03027c25 */ /* 0x000fc8000f8e00ff */
[----:B------:R-:W-:Y:S01]  /*ff60*/  IMAD.MOV.U32 R2, RZ, RZ, R5 ;  /* 0x000000ffff027224 */ /* 0x000fe200078e0005 */
[----:B------:R-:W-:Y:S01]  /*ff70*/  IADD3 RZ, P1, R3, R4, RZ ;  /* 0x0000000403ff7210 */ /* 0x000fe20007f3e0ff */
[----:B------:R-:W-:-:S04]  /*ff80*/  IMAD.X R3, RZ, RZ, RZ, P0 ;  /* 0x000000ffff037224 */ /* 0x000fc800000e06ff */
[----:B------:R-:W-:-:S08]  /*ff90*/  IMAD.WIDE.U32.X R2, R17, UR11, R2, P1 ;  /* 0x0000000b11027c25 */ /* 0x000fd000088e0402 */
.L_x_311:
[----:B------:R-:W-:Y:S01]  /*ffa0*/  ULDC UR7, c[0x0][0x648] ;  /* 0x0001920000077ab9 */ /* 0x000fe20000000800 */
[----:B------:R-:W-:Y:S01]  /*ffb0*/  LOP3.LUT R16, R16, UR6, RZ, 0xc0, !PT ;  /* 0x0000000610107c12 */ /* 0x000fe2000f8ec0ff */
[----:B------:R-:W-:Y:S01]  /*ffc0*/  IMAD.MOV R19, RZ, RZ, -R19 ;  /* 0x000000ffff137224 */ /* 0x000fe200078e0a13 */
[----:B------:R-:W-:Y:S01]  /*ffd0*/  SHF.R.U64 R3, R2, UR7, R3 ;  /* 0x0000000702037c19 */ /* 0x000fe20008001203 */
[----:B------:R-:W-:Y:S01]  /*ffe0*/  ULDC UR7, c[0x0][0x638] ;  /* 0x00018e0000077ab9 */ /* 0x000fe20000000800 */
[----:B------:R-:W-:Y:S01]  /*fff0*/  LOP3.LUT R7, R7, UR4, RZ, 0xc0, !PT ;  /* 0x0000000407077c12 */ /* 0x000fe2000f8ec0ff */
[----:B------:R-:W-:Y:S01]  /*10000*/  @P2 IMAD R13, R15, R19, R0 ;  /* 0x000000130f0d2224 */ /* 0x000fe200078e0200 */
[----:B------:R-:W-:Y:S01]  /*10010*/  ULDC UR8, c[0x0][0x610] ;  /* 0x0001840000087ab9 */ /* 0x000fe20000000800 */
[----:B------:R-:W-:Y:S02]  /*10020*/  IMAD.MOV R5, RZ, RZ, -R3 ;  /* 0x000000ffff057224 */ /* 0x000fe400078e0a03 */
[----:B------:R-:W-:-:S02]  /*10030*/  IMAD R16, R3, UR5, R16 ;  /* 0x0000000503107c24 */ /* 0x000fc4000f8e0210 */
[----:B------:R-:W-:Y:S01]  /*10040*/  IMAD R14, R5, UR7, R14 ;  /* 0x00000007050e7c24 */ /* 0x000fe2000f8e020e */
[----:B------:R-:W-:Y:S01]  /*10050*/  ULDC UR7, c[0x0][0x600] ;  /* 0x0001800000077ab9 */ /* 0x000fe20000000800 */
[----:B------:R-:W-:Y:S02]  /*10060*/  IMAD R13, R16, UR8, R13 ;  /* 0x00000008100d7c24 */ /* 0x000fe4000f8e020d */
[----:B------:R-:W-:Y:S02]  /*10070*/  IMAD R2, R14, UR7, R7 ;  /* 0x000000070e027c24 */ /* 0x000fe4000f8e0207 */
[----:B------:R-:W-:-:S03]  /*10080*/  IMAD.MOV.U32 R0, RZ, RZ, 0x1 ;  /* 0x00000001ff007424 */ /* 0x000fc600078e00ff */
[----:B------:R-:W-:Y:S02]  /*10090*/  SEL R14, R2, R13, !P2 ;  /* 0x0000000d020e7207 */ /* 0x000fe40005000000 */
[----:B------:R-:W-:-:S07]  /*100a0*/  SEL R5, R13, R2, !P2 ;  /* 0x000000020d057207 */ /* 0x000fce0005000000 */
.L_x_309:
[----:B------:R-:W-:Y:S05]  /*100b0*/  BSYNC B1 ;  /* 0x0000000000017941 */ /* 0x000fea0003800000 */
.L_x_308:
[----:B------:R-:W-:-:S13]  /*100c0*/  LOP3.LUT P0, RZ, R0, 0xff, RZ, 0xc0, !PT ;  /* 0x000000ff00ff7812 */ /* 0x000fda000780c0ff */
[----:B------:R-:W-:Y:S05]  /*100d0*/  @P0 BRA `(.L_x_312) ;  /* 0xfffffff400200947 */ /* 0x000fea000383ffff */
[----:B------:R-:W-:Y:S05]  /*100e0*/  BSYNC B0 ;  /* 0x0000000000007941 */ /* 0x000fea0003800000 */
.L_x_301:
[----:B------:R-:W-:-:S03]  /*100f0*/  UMOV UR7, 0xffffffff ;  /* 0xffffffff00077882 */ /* 0x000fc60000000000 */
[----:B------:R-:W-:Y:S05]  /*10100*/  BRA.DIV UR7, `(.L_x_313) ;  /* 0x0000000607287947 */ /* 0x000fea000b800000 */
[----:B------:R-:W-:-:S13]  /*10110*/  ELECT P0, URZ, PT ;  /* 0x00000000003f782f */ /* 0x000fda0003800000 */
.L_x_327:
[----:B------:R-:W-:Y:S04]  /*10120*/  BSSY B0, `(.L_x_314) ;  /* 0x000002c000007945 */ /* 0x000fe80003800000 */
[----:B------:R-:W-:Y:S05]  /*10130*/  @!P0 BRA `(.L_x_315) ;  /* 0x0000000000a88947 */ /* 0x000fea0003800000 */
[----:B------:R-:W-:-:S04]  /*10140*/  ULOP3.LUT UR7, UR13, 0x2, URZ, 0xfc, !UPT ;  /* 0x000000020d077892 */ /* 0x000fc8000f8efc3f */
[----:B------:R-:W-:-:S06]  /*10150*/  UISETP.NE.AND UP0, UPT, UR7, 0x3, UPT ;  /* 0x000000030700788c */ /* 0x000fcc000bf05270 */
[----:B------:R-:W-:-:S13]  /*10160*/  PLOP3.LUT P0, PT, PT, PT, UP0, 0x80, 0x0 ;  /* 0x000000000000781c */ /* 0x000fda0003f0f008 */
[----:B------:R-:W-:Y:S05]  /*10170*/  @!P0 BRA `(.L_x_316) ;  /* 0x0000000000048947 */ /* 0x000fea0003800000 */
[----:B------:R-:W-:Y:S01]  /*10180*/  BPT.TRAP 0x1 ;  /* 0x000000040000795c */ /* 0x000fe20000300000 */
.L_x_316:
[----:B------:R-:W0:Y:S01]  /*10190*/  S2R R3, SR_CgaCtaId ;  /* 0x0000000000037919 */ /* 0x000e220000008800 */
[----:B------:R-:W-:Y:S02]  /*101a0*/  MOV R0, 0x400 ;  /* 0x0000040000007802 */ /* 0x000fe40000000f00 */
[----:B------:R-:W-:Y:S02]  /*101b0*/  SHF.L.U32 R2, R12, 0x1f, RZ ;  /* 0x0000001f0c027819 */ /* 0x000fe400000006ff */
[----:B0-----:R-:W-:-:S05]  /*101c0*/  LEA R0, R3, R0, 0x18 ;  /* 0x0000000003007211 */ /* 0x001fca00078ec0ff */
[----:B------:R-:W-:-:S04]  /*101d0*/  VIADD R0, R0, 0x20 ;  /* 0x0000002000007836 */ /* 0x000fc80000000000 */
[C---:B------:R-:W-:Y:S02]  /*101e0*/  IMAD R5, R11.reuse, 0x8, R0 ;  /* 0x000000080b057824 */ /* 0x040fe400078e0200 */
[----:B------:R-:W-:Y:S02]  /*101f0*/  VIADD R11, R11, 0x1 ;  /* 0x000000010b0b7836 */ /* 0x000fe40000000000 */
[----:B------:R-:W0:Y:S03]  /*10200*/  SYNCS.PHASECHK.TRANS64.TRYWAIT P0, [R5+URZ], R2 ;  /* 0x00000002050075a7 */ /* 0x000e26000800017f */
[----:B------:R-:W-:-:S04]  /*10210*/  ISETP.NE.AND P1, PT, R11, 0x4, PT ;  /* 0x000000040b00780c */ /* 0x000fc80003f25270 */
[----:B------:R-:W-:Y:S02]  /*10220*/  SEL R3, RZ, 0x1, P1 ;  /* 0x00000001ff037807 */ /* 0x000fe40000800000 */
[----:B------:R-:W-:Y:S02]  /*10230*/  SEL R11, R11, RZ, P1 ;  /* 0x000000ff0b0b7207 */ /* 0x000fe40000800000 */
[----:B------:R-:W-:-:S03]  /*10240*/  LOP3.LUT R12, R12, R3, RZ, 0x3c, !PT ;  /* 0x000000030c0c7212 */ /* 0x000fc600078e3cff */
[----:B------:R-:W-:Y:S01]  /*10250*/  IMAD R7, R11, 0x8, R0 ;  /* 0x000000080b077824 */ /* 0x000fe200078e0200 */
[----:B------:R-:W-:Y:S01]  /*10260*/  SHF.L.U32 R4, R12, 0x1f, RZ ;  /* 0x0000001f0c047819 */ /* 0x000fe200000006ff */
[----:B0-----:R-:W-:Y:S06]  /*10270*/  @!P0 BRA `(.L_x_317) ;  /* 0x0000000000ec8947 */ /* 0x001fec0003800000 */
.L_x_328:
[----:B------:R-:W1:Y:S01]  /*10280*/  SYNCS.PHASECHK.TRANS64.TRYWAIT P0, [R7+URZ], R4 ;  /* 0x00000004070075a7 */ /* 0x000e62000800017f */
[----:B0-----:R-:W-:-:S05]  /*10290*/  VIADD R2, R11, 0x1 ;  /* 0x000000010b027836 */ /* 0x001fca0000000000 */
[----:B------:R-:W-:-:S04]  /*102a0*/  ISETP.NE.AND P1, PT, R2, 0x4, PT ;  /* 0x000000040200780c */ /* 0x000fc80003f25270 */
[----:B------:R-:W-:Y:S02]  /*102b0*/  SEL R3, RZ, 0x1, P1 ;  /* 0x00000001ff037807 */ /* 0x000fe40000800000 */
[----:B------:R-:W-:Y:S02]  /*102c0*/  SEL R9, R2, RZ, P1 ;  /* 0x000000ff02097207 */ /* 0x000fe40000800000 */
[----:B------:R-:W-:-:S03]  /*102d0*/  LOP3.LUT R11, R12, R3, RZ, 0x3c, !PT ;  /* 0x000000030c0b7212 */ /* 0x000fc600078e3cff */
[----:B------:R-:W-:Y:S01]  /*102e0*/  IMAD R6, R9, 0x8, R0 ;  /* 0x0000000809067824 */ /* 0x000fe200078e0200 */
[----:B------:R-:W-:Y:S01]  /*102f0*/  SHF.L.U32 R5, R11, 0x1f, RZ ;  /* 0x0000001f0b057819 */ /* 0x000fe200000006ff */
[----:B-1----:R-:W-:Y:S06]  /*10300*/  @!P0 BRA `(.L_x_318) ;  /* 0x0000000000dc8947 */ /* 0x002fec0003800000 */
.L_x_329:
[----:B------:R-:W1:Y:S01]  /*10310*/  SYNCS.PHASECHK.TRANS64.TRYWAIT P0, [R6+URZ], R5 ;  /* 0x00000005060075a7 */ /* 0x000e62000800017f */
[----:B------:R-:W-:-:S05]  /*10320*/  VIADD R2, R9, 0x1 ;  /* 0x0000000109027836 */ /* 0x000fca0000000000 */
[----:B------:R-:W-:-:S04]  /*10330*/  ISETP.NE.AND P1, PT, R2, 0x4, PT ;  /* 0x000000040200780c */ /* 0x000fc80003f25270 */
[----:B0-----:R-:W-:Y:S02]  /*10340*/  SEL R4, RZ, 0x1, P1 ;  /* 0x00000001ff047807 */ /* 0x001fe40000800000 */
[----:B------:R-:W-:Y:S02]  /*10350*/  SEL R3, R2, RZ, P1 ;  /* 0x000000ff02037207 */ /* 0x000fe40000800000 */
[----:B------:R-:W-:Y:S01]  /*10360*/  LOP3.LUT R4, R11, R4, RZ, 0x3c, !PT ;  /* 0x000000040b047212 */ /* 0x000fe200078e3cff */
[----:B-1----:R-:W-:Y:S06]  /*10370*/  @!P0 BRA `(.L_x_319) ;  /* 0x0000000000d48947 */ /* 0x002fec0003800000 */
.L_x_330:
[----:B------:R-:W-:Y:S01]  /*10380*/  IMAD R3, R3, 0x8, R0 ;  /* 0x0000000803037824 */ /* 0x000fe200078e0200 */
[----:B------:R-:W-:-:S07]  /*10390*/  SHF.L.U32 R0, R4, 0x1f, RZ ;  /* 0x0000001f04007819 */ /* 0x000fce00000006ff */
.L_x_320:
[----:B-1----:R1:W2:Y:S02]  /*103a0*/  SYNCS.PHASECHK.TRANS64.TRYWAIT P0, [R3+URZ], R0 ;  /* 0x00000000030075a7 */ /* 0x0022a4000800017f */
[----:B--2---:R-:W-:Y:S05]  /*103b0*/  @!P0 NANOSLEEP.SYNCS 0x989680 ;  /* 0x009896800000895d */ /* 0x004fea0003900000 */
[----:B------:R-:W2:Y:S02]  /*103c0*/  @!P0 SYNCS.PHASECHK.TRANS64 P0, [R3+URZ], R0 ;  /* 0x00000000030085a7 */ /* 0x000ea4000800007f */
[----:B--2---:R-:W-:Y:S05]  /*103d0*/  @!P0 BRA `(.L_x_320) ;  /* 0xfffffffc00f08947 */ /* 0x004fea000383ffff */
.L_x_315:
[----:B------:R-:W-:Y:S05]  /*103e0*/  BSYNC B0 ;  /* 0x0000000000007941 */ /* 0x000fea0003800000 */
.L_x_314:
[----:B------:R-:W-:Y:S05]  /*103f0*/  EXIT ;  /* 0x000000000000794d */ /* 0x000fea0003800000 */
.L_x_21:
[----:B-1----:R-:W-:-:S04]  /*10400*/  IMAD.U32 R3, RZ, RZ, UR6 ;  /* 0x00000006ff037e24 */ /* 0x002fc8000f8e00ff */
[----:B------:R1:W2:Y:S03]  /*10410*/  SYNCS.PHASECHK.TRANS64.TRYWAIT P0, [R3+URZ], R0 ;  /* 0x00000000030075a7 */ /* 0x0002a6000800017f */
[----:B--2---:R-:W-:Y:S05]  /*10420*/  @!P0 NANOSLEEP.SYNCS 0x989680 ;  /* 0x009896800000895d */ /* 0x004fea0003900000 */
[----:B------:R-:W2:Y:S02]  /*10430*/  @!P0 SYNCS.PHASECHK.TRANS64 P0, [R3+URZ], R0 ;  /* 0x00000000030085a7 */ /* 0x000ea4000800007f */
[----:B--2---:R-:W-:Y:S05]  /*10440*/  @!P0 BRA `(.L_x_21) ;  /* 0xfffffffc00ec8947 */ /* 0x004fea000383ffff */
[----:B------:R-:W-:Y:S05]  /*10450*/  BRA `(.L_x_20) ;  /* 0xffffff1800787947 */ /* 0x000fea000383ffff */
.L_x_27:
[----:B-----5:R2:W-:Y:S02]  /*10460*/  STL [R1+0x88], R0 ;  /* 0x0000880001007387 */ /* 0x0205e40000100800 */
[----:B--2---:R-:W-:-:S04]  /*10470*/  IMAD.U32 R0, RZ, RZ, UR9 ;  /* 0x00000009ff007e24 */ /* 0x004fc8000f8e00ff */
[----:B------:R2:W3:Y:S03]  /*10480*/  SYNCS.PHASECHK.TRANS64.TRYWAIT P0, [R0+URZ], R229 ;  /* 0x000000e5000075a7 */ /* 0x0004e6000800017f */
[----:B---3--:R-:W-:Y:S05]  /*10490*/  @!P0 NANOSLEEP.SYNCS 0x989680 ;  /* 0x009896800000895d */ /* 0x008fea0003900000 */
[----:B------:R2:W3:Y:S02]  /*104a0*/  @!P0 SYNCS.PHASECHK.TRANS64 P0, [R0+URZ], R229 ;  /* 0x000000e5000085a7 */ /* 0x0004e4000800007f */
[----:B--2---:R2:W5:Y:S02]  /*104b0*/  LDL.LU R0, [R1+0x88] ;  /* 0x0000880001007983 */ /* 0x0045640000300800 */
[----:B--23--:R-:W-:Y:S05]  /*104c0*/  @!P0 BRA `(.L_x_27) ;  /* 0xfffffffc00e48947 */ /* 0x00cfea000383ffff */
[----:B------:R-:W-:Y:S05]  /*104d0*/  BRA `(.L_x_26) ;  /* 0xffffff2c001c7947 */ /* 0x000fea000383ffff */
.L_x_302:
[----:B------:R-:W-:Y:S01]  /*104e0*/  BSSY B1, `(.L_x_321) ;  /* 0x0000006000017945 */ /* 0x000fe20003800000 */
[----:B------:R-:W-:-:S07]  /*104f0*/  IMAD.MOV.U32 R0, RZ, RZ, -0x1 ;  /* 0xffffffffff007424 */ /* 0x000fce00078e00ff */
[----:B------:R-:W-:Y:S05]  /*10500*/  WARPSYNC.COLLECTIVE R0, `(.L_x_322) ;  /* 0x00000000000c7348 */ /* 0x000fea0003c00000 */
[----:B------:R-:W-:Y:S02]  /*10510*/  ELECT P0, UR62, PT ;  /* 0x00000000003e782f */ /* 0x000fe40003800000 */
[----:B------:R-:W-:Y:S01]  /*10520*/  MOV R0, UR62 ;  /* 0x0000003e00007c02 */ /* 0x000fe20008000f00 */
[----:B------:R-:W-:Y:S10]  /*10530*/  ENDCOLLECTIVE ;  /* 0x000000000000791b */ /* 0x000ff40003800000 */
.L_x_322:
[----:B------:R-:W-:Y:S05]  /*10540*/  BSYNC B1 ;  /* 0x0000000000017941 */ /* 0x000fea0003800000 */
.L_x_321:
[----:B------:R-:W-:Y:S05]  /*10550*/  BRA `(.L_x_323) ;  /* 0xfffffff0000c7947 */ /* 0x000fea000383ffff */
.L_x_305:
[----:B0-----:R0:W2:Y:S02]  /*10560*/  SYNCS.PHASECHK.TRANS64.TRYWAIT P0, [R5+URZ+0x20], R2 ;  /* 0x00002002050075a7 */ /* 0x0010a4000800017f */
[----:B--2---:R-:W-:Y:S05]  /*10570*/  @!P0 NANOSLEEP.SYNCS 0x989680 ;  /* 0x009896800000895d */ /* 0x004fea0003900000 */
[----:B------:R-:W2:Y:S02]  /*10580*/  @!P0 SYNCS.PHASECHK.TRANS64 P0, [R5+URZ+0x20], R2 ;  /* 0x00002002050085a7 */ /* 0x000ea4000800007f */
[----:B--2---:R-:W-:Y:S05]  /*10590*/  @!P0 BRA `(.L_x_305) ;  /* 0xfffffffc00f08947 */ /* 0x004fea000383ffff */
[----:B------:R-:W-:Y:S05]  /*105a0*/  BRA `(.L_x_324) ;  /* 0xfffffff000487947 */ /* 0x000fea000383ffff */
.L_x_313:
[----:B------:R-:W-:Y:S01]  /*105b0*/  BSSY B0, `(.L_x_325) ;  /* 0x0000006000007945 */ /* 0x000fe20003800000 */
[----:B------:R-:W-:-:S07]  /*105c0*/  IMAD.MOV.U32 R0, RZ, RZ, -0x1 ;  /* 0xffffffffff007424 */ /* 0x000fce00078e00ff */
[----:B------:R-:W-:Y:S05]  /*105d0*/  WARPSYNC.COLLECTIVE R0, `(.L_x_326) ;  /* 0x00000000000c7348 */ /* 0x000fea0003c00000 */
[----:B------:R-:W-:Y:S02]  /*105e0*/  ELECT P0, UR62, PT ;  /* 0x00000000003e782f */ /* 0x000fe40003800000 */
[----:B------:R-:W-:Y:S01]  /*105f0*/  MOV R0, UR62 ;  /* 0x0000003e00007c02 */ /* 0x000fe20008000f00 */
[----:B------:R-:W-:Y:S10]  /*10600*/  ENDCOLLECTIVE ;  /* 0x000000000000791b */ /* 0x000ff40003800000 */
.L_x_326:
[----:B------:R-:W-:Y:S05]  /*10610*/  BSYNC B0 ;  /* 0x0000000000007941 */ /* 0x000fea0003800000 */
.L_x_325:
[----:B------:R-:W-:Y:S05]  /*10620*/  BRA `(.L_x_327) ;  /* 0xfffffff800bc7947 */ /* 0x000fea000383ffff */
.L_x_317:
[----:B0-----:R0:W1:Y:S02]  /*10630*/  SYNCS.PHASECHK.TRANS64.TRYWAIT P0, [R5+URZ], R2 ;  /* 0x00000002050075a7 */ /* 0x001064000800017f */
[----:B-1----:R-:W-:Y:S05]  /*10640*/  @!P0 NANOSLEEP.SYNCS 0x989680 ;  /* 0x009896800000895d */ /* 0x002fea0003900000 */
[----:B------:R-:W1:Y:S02]  /*10650*/  @!P0 SYNCS.PHASECHK.TRANS64 P0, [R5+URZ], R2 ;  /* 0x00000002050085a7 */ /* 0x000e64000800007f */
[----:B-1----:R-:W-:Y:S05]  /*10660*/  @!P0 BRA `(.L_x_317) ;  /* 0xfffffffc00f08947 */ /* 0x002fea000383ffff */
[----:B------:R-:W-:Y:S05]  /*10670*/  BRA `(.L_x_328) ;  /* 0xfffffffc00007947 */ /* 0x000fea000383ffff */
.L_x_318:
[----:B0-----:R0:W1:Y:S02]  /*10680*/  SYNCS.PHASECHK.TRANS64.TRYWAIT P0, [R7+URZ], R4 ;  /* 0x00000004070075a7 */ /* 0x001064000800017f */
[----:B-1----:R-:W-:Y:S05]  /*10690*/  @!P0 NANOSLEEP.SYNCS 0x989680 ;  /* 0x009896800000895d */ /* 0x002fea0003900000 */
[----:B------:R-:W1:Y:S02]  /*106a0*/  @!P0 SYNCS.PHASECHK.TRANS64 P0, [R7+URZ], R4 ;  /* 0x00000004070085a7 */ /* 0x000e64000800007f */
[----:B-1----:R-:W-:Y:S05]  /*106b0*/  @!P0 BRA `(.L_x_318) ;  /* 0xfffffffc00f08947 */ /* 0x002fea000383ffff */
[----:B------:R-:W-:Y:S05]  /*106c0*/  BRA `(.L_x_329) ;  /* 0xfffffffc00107947 */ /* 0x000fea000383ffff */
.L_x_319:
[----:B0-----:R0:W1:Y:S02]  /*106d0*/  SYNCS.PHASECHK.TRANS64.TRYWAIT P0, [R6+URZ], R5 ;  /* 0x00000005060075a7 */ /* 0x001064000800017f */
[----:B-1----:R-:W-:Y:S05]  /*106e0*/  @!P0 NANOSLEEP.SYNCS 0x989680 ;  /* 0x009896800000895d */ /* 0x002fea0003900000 */
[----:B------:R-:W1:Y:S02]  /*106f0*/  @!P0 SYNCS.PHASECHK.TRANS64 P0, [R6+URZ], R5 ;  /* 0x00000005060085a7 */ /* 0x000e64000800007f */
[----:B-1----:R-:W-:Y:S05]  /*10700*/  @!P0 BRA `(.L_x_319) ;  /* 0xfffffffc00f08947 */ /* 0x002fea000383ffff */
[----:B------:R-:W-:Y:S05]  /*10710*/  BRA `(.L_x_330) ;  /* 0xfffffffc00187947 */ /* 0x000fea000383ffff */
.L_x_331:
[----:B------:R-:W-:-:S00]  /*10720*/  BRA `(.L_x_331) ;  /* 0xfffffffc00fc7947 */ /* 0x000fc0000383ffff */
[----:B------:R-:W-:-:S00]  /*10730*/  NOP ;  /* 0x0000000000007918 */ /* 0x000fc00000000000 */
        /* <DEDUP_REMOVED lines=12> */
.L_x_332:


//--------------------- .nv.shared._ZN7cutlass13device_kernelINS_4gemm6kernel13GemmUniversalIN4cute5tupleIJiiiiEEENS1_10collective13CollectiveMmaINS1_37MainloopSm90TmaGmmaWarpSpecializedFP8ILi4ENS5_IJNS4_1CILi4EEENSA_ILi1EEESC_EEENS1_35KernelTmaWarpSpecializedCooperativeEEENS5_IJNSA_ILi128EEENSA_ILi256EEESG_EEENS_12float_e4m3_tENS5_IJlSC_lEEESJ_SK_NS4_8TiledMMAINS4_8MMA_AtomIJNS4_4SM904GMMA31MMA_64x256x32_F32E4M3E4M3_SS_TNILNSO_7ScaleInE1ELSQ_1EEEEEENS4_6LayoutINS5_IJNSA_ILi2EEESC_SC_EEENS5_IJSC_NSA_ILi0EEESW_EEEEENS5_IJNS4_10UnderscoreESZ_SZ_EEEEENS4_13SM90_TMA_LOADENS4_14ComposedLayoutINS4_7SwizzleILi3ELi4ELi3EEENS4_18smem_ptr_flag_bitsILi8EEENST_INS5_IJNSA_ILi8EEESG_EEENS5_IJSG_SC_EEEEEEEvNS4_8identityENS4_23SM90_TMA_LOAD_MULTICASTES1C_vS1D_EENS_8epilogue10collective6detail29Sm90TmaWarpSpecializedAdapterINS1H_15DefaultEpilogueISJ_SK_SK_NS1G_6thread17LinearCombinationISJ_Li1EffLNS1L_9ScaleType4KindE0ELNS_15FloatRoundStyleE2ESJ_EENS1_15EpilogueDefaultEEEEEvvEEEEvNT_6ParamsE --------------------------
	.section	.nv.shared._ZN7cutlass13device_kernelINS_4gemm6kernel13GemmUniversalIN4cute5tupleIJiiiiEEENS1_10collective13CollectiveMmaINS1_37MainloopSm90TmaGmmaWarpSpecializedFP8ILi4ENS5_IJNS4_1CILi4EEENSA_ILi1EEESC_EEENS1_35KernelTmaWarpSpecializedCooperativeEEENS5_IJNSA_ILi128EEENSA_ILi256EEESG_EEENS_12float_e4m3_tENS5_IJlSC_lEEESJ_SK_NS4_8TiledMMAINS4_8MMA_AtomIJNS4_4SM904GMMA31MMA_64x256x32_F32E4M3E4M3_SS_TNILNSO_7ScaleInE1ELSQ_1EEEEEENS4_6LayoutINS5_IJNSA_ILi2EEESC_SC_EEENS5_IJSC_NSA_ILi0EEESW_EEEEENS5_IJNS4_10UnderscoreESZ_SZ_EEEEENS4_13SM90_TMA_LOADENS4_14ComposedLayoutINS4_7SwizzleILi3ELi4ELi3EEENS4_18smem_ptr_flag_bitsILi8EEENST_INS5_IJNSA_ILi8EEESG_EEENS5_IJSG_SC_EEEEEEEvNS4_8identityENS4_23SM90_TMA_LOAD_MULTICASTES1C_vS1D_EENS_8epilogue10collective6detail29Sm90TmaWarpSpecializedAdapterINS1H_15DefaultEpilogueISJ_SK_SK_NS1G_6thread17LinearCombinationISJ_Li1EffLNS1L_9ScaleType4KindE0ELNS_15FloatRoundStyleE2ESJ_EENS1_15EpilogueDefaultEEEEEvvEEEEvNT_6ParamsE,"aw",@nobits
	.sectionflags	@""
	.align	16
	.zero		1024


//--------------------- .nv.shared.reserved.0     --------------------------
	.section	.nv.shared.reserved.0,"aw",@nobits
	.weak		__nv_reservedSMEM_offset_0_alias
	.size		__nv_reservedSMEM_offset_0_alias, 0, 0
	.other		__nv_reservedSMEM_offset_0_alias,@"STO_CUDA_RESERVED_SHARED STV_DEFAULT"
__nv_reservedSMEM_offset_0_alias:
	.zero		0


//--------------------- .nv.global                --------------------------
	.section	.nv.global,"aw",@nobits
.nv.global:
	.type		_ZN40_INTERNAL_7cbbf962_4_k_cu_64a28691_215954cute1_E,@object
	.size		_ZN40_INTERNAL_7cbbf962_4_k_cu_64a28691_215954cute1_E,(_ZN40_INTERNAL_7cbbf962_4_k_cu_64a28691_215954cuda3std3__45__cpo6cbeginE - _ZN40_INTERNAL_7cbbf962_4_k_cu_64a28691_215954cute1_E)
_ZN40_INTERNAL_7cbbf962_4_k_cu_64a28691_215954cute1_E:
	.zero		1
	.type		_ZN40_INTERNAL_7cbbf962_4_k_cu_64a28691_215954cuda3std3__45__cpo6cbeginE,@object
	.size		_ZN40_INTERNAL_7cbbf962_4_k_cu_64a28691_215954cuda3std3__45__cpo6cbeginE,(_ZN40_INTERNAL_7cbbf962_4_k_cu_64a28691_215954cuda3std3__48in_placeE - _ZN40_INTERNAL_7cbbf962_4_k_cu_64a28691_215954cuda3std3__45__cpo6cbeginE)
_ZN40_INTERNAL_7cbbf962_4_k_cu_64a28691_215954cuda3std3__45__cpo6cbeginE:
	.zero		1
	.type		_ZN40_INTERNAL_7cbbf962_4_k_cu_64a28691_215954cuda3std3__48in_placeE,@object
	.size		_ZN40_INTERNAL_7cbbf962_4_k_cu_64a28691_215954cuda3std3__48in_placeE,(_ZN40_INTERNAL_7cbbf962_4_k_cu_64a28691_215954cuda3std6ranges3__45__cpo9iter_moveE - _ZN40_INTERNAL_7cbbf962_4_k_cu_64a28691_215954cuda3std3__48in_placeE)
_ZN40_INTERNAL_7cbbf962_4_k_cu_64a28691_215954cuda3std3__48in_placeE:
	.zero		1
	.type		_ZN40_INTERNAL_7cbbf962_4_k_cu_64a28691_215954cuda3std6ranges3__45__cpo9iter_moveE,@object
	.size		_ZN40_INTERNAL_7cbbf962_4_k_cu_64a28691_215954cuda3std6ranges3__45__cpo9iter_moveE,(_ZN40_INTERNAL_7cbbf962_4_k_cu_64a28691_215954cuda3std3__45__cpo5beginE - _ZN40_INTERNAL_7cbbf962_4_k_cu_64a28691_215954cuda3std6ranges3__45__cpo9iter_moveE)
_ZN40_INTERNAL_7cbbf962_4_k_cu_64a28691_215954cuda3std6ranges3__45__cpo9iter_moveE:
	.zero		1
	.type		_ZN40_INTERNAL_7cbbf962_4_k_cu_64a28691_215954cuda3std3__45__cpo5beginE,@object
	.size		_ZN40_INTERNAL_7cbbf962_4_k_cu_64a28691_215954cuda3std3__45__cpo5beginE,(_ZN40_INTERNAL_7cbbf962_4_k_cu_64a28691_215954cuda3std3__442_GLOBAL__N__7cbbf962_4_k_cu_64a28691_215956ignoreE - _ZN40_INTERNAL_7cbbf962_4_k_cu_64a28691_215954cuda3std3__45__cpo5beginE)
_ZN40_INTERNAL_7cbbf962_4_k_cu_64a28691_215954cuda3std3__45__cpo5beginE:
	.zero		1
	.type		_ZN40_INTERNAL_7cbbf962_4_k_cu_64a28691_215954cuda3std3__442_GLOBAL__N__7cbbf962_4_k_cu_64a28691_215956ignoreE,@object
	.size		_ZN40_INTERNAL_7cbbf962_4_k_cu_64a28691_215954cuda3std3__442_GLOBAL__N__7cbbf962_4_k_cu_64a28691_215956ignoreE,(_ZN40_INTERNAL_7cbbf962_4_k_cu_64a28691_215954cute7productE - _ZN40_INTERNAL_7cbbf962_4_k_cu_64a28691_215954cuda3std3__442_GLOBAL__N__7cbbf962_4_k_cu_64a28691_215956ignoreE)
_ZN40_INTERNAL_7cbbf962_4_k_cu_64a28691_215954cuda3std3__442_GLOBAL__N__7cbbf962_4_k_cu_64a28691_215956ignoreE:
	.zero		1
	.type		_ZN40_INTERNAL_7cbbf962_4_k_cu_64a28691_215954cute7productE,@object
	.size		_ZN40_INTERNAL_7cbbf962_4_k_cu_64a28691_215954cute7productE,(_ZN40_INTERNAL_7cbbf962_4_k_cu_64a28691_215954cuda3std3__45__cpo3endE - _ZN40_INTERNAL_7cbbf962_4_k_cu_64a28691_215954cute7productE)
_ZN40_INTERNAL_7cbbf962_4_k_cu_64a28691_215954cute7productE:
	.zero		1
	.type		_ZN40_INTERNAL_7cbbf962_4_k_cu_64a28691_215954cuda3std3__45__cpo3endE,@object
	.size		_ZN40_INTERNAL_7cbbf962_4_k_cu_64a28691_215954cuda3std3__45__cpo3endE,(_ZN40_INTERNAL_7cbbf962_4_k_cu_64a28691_215954cuda3std3__419piecewise_constructE - _ZN40_INTERNAL_7cbbf962_4_k_cu_64a28691_215954cuda3std3__45__cpo3endE)
_ZN40_INTERNAL_7cbbf962_4_k_cu_64a28691_215954cuda3std3__45__cpo3endE:
	.zero		1
	.type		_ZN40_INTERNAL_7cbbf962_4_k_cu_64a28691_215954cuda3std3__419piecewise_constructE,@object
	.size		_ZN40_INTERNAL_7cbbf962_4_k_cu_64a28691_215954cuda3std3__419piecewise_constructE,(_ZN40_INTERNAL_7cbbf962_4_k_cu_64a28691_215954cuda3std3__45__cpo4cendE - _ZN40_INTERNAL_7cbbf962_4_k_cu_64a28691_215954cuda3std3__419piecewise_constructE)
_ZN40_INTERNAL_7cbbf962_4_k_cu_64a28691_215954cuda3std3__419piecewise_constructE:
	.zero		1
	.type		_ZN40_INTERNAL_7cbbf962_4_k_cu_64a28691_215954cuda3std3__45__cpo4cendE,@object
	.size		_ZN40_INTERNAL_7cbbf962_4_k_cu_64a28691_215954cuda3std3__45__cpo4cendE,(_ZN40_INTERNAL_7cbbf962_4_k_cu_64a28691_215954cuda3std6ranges3__45__cpo4swapE - _ZN40_INTERNAL_7cbbf962_4_k_cu_64a28691_215954cuda3std3__45__cpo4cendE)
_ZN40_INTERNAL_7cbbf962_4_k_cu_64a28691_215954cuda3std3__45__cpo4cendE:
	.zero		1
	.type		_ZN40_INTERNAL_7cbbf962_4_k_cu_64a28691_215954cuda3std6ranges3__45__cpo4swapE,@object
	.size		_ZN40_INTERNAL_7cbbf962_4_k_cu_64a28691_215954cuda3std6ranges3__45__cpo4swapE,(.L_7 - _ZN40_INTERNAL_7cbbf962_4_k_cu_64a28691_215954cuda3std6ranges3__45__cpo4swapE)
_ZN40_INTERNAL_7cbbf962_4_k_cu_64a28691_215954cuda3std6ranges3__45__cpo4swapE:
	.zero		1
.L_7:


//--------------------- .nv.constant0._ZN7cutlass13device_kernelINS_4gemm6kernel13GemmUniversalIN4cute5tupleIJiiiiEEENS1_10collective13CollectiveMmaINS1_37MainloopSm90TmaGmmaWarpSpecializedFP8ILi4ENS5_IJNS4_1CILi4EEENSA_ILi1EEESC_EEENS1_35KernelTmaWarpSpecializedCooperativeEEENS5_IJNSA_ILi128EEENSA_ILi256EEESG_EEENS_12float_e4m3_tENS5_IJlSC_lEEESJ_SK_NS4_8TiledMMAINS4_8MMA_AtomIJNS4_4SM904GMMA31MMA_64x256x32_F32E4M3E4M3_SS_TNILNSO_7ScaleInE1ELSQ_1EEEEEENS4_6LayoutINS5_IJNSA_ILi2EEESC_SC_EEENS5_IJSC_NSA_ILi0EEESW_EEEEENS5_IJNS4_10UnderscoreESZ_SZ_EEEEENS4_13SM90_TMA_LOADENS4_14ComposedLayoutINS4_7SwizzleILi3ELi4ELi3EEENS4_18smem_ptr_flag_bitsILi8EEENST_INS5_IJNSA_ILi8EEESG_EEENS5_IJSG_SC_EEEEEEEvNS4_8identityENS4_23SM90_TMA_LOAD_MULTICASTES1C_vS1D_EENS_8epilogue10collective6detail29Sm90TmaWarpSpecializedAdapterINS1H_15DefaultEpilogueISJ_SK_SK_NS1G_6thread17LinearCombinationISJ_Li1EffLNS1L_9ScaleType4KindE0ELNS_15FloatRoundStyleE2ESJ_EENS1_15EpilogueDefaultEEEEEvvEEEEvNT_6ParamsE --------------------------
	.section	.nv.constant0._ZN7cutlass13device_kernelINS_4gemm6kernel13GemmUniversalIN4cute5tupleIJiiiiEEENS1_10collective13CollectiveMmaINS1_37MainloopSm90TmaGmmaWarpSpecializedFP8ILi4ENS5_IJNS4_1CILi4EEENSA_ILi1EEESC_EEENS1_35KernelTmaWarpSpecializedCooperativeEEENS5_IJNSA_ILi128EEENSA_ILi256EEESG_EEENS_12float_e4m3_tENS5_IJlSC_lEEESJ_SK_NS4_8TiledMMAINS4_8MMA_AtomIJNS4_4SM904GMMA31MMA_64x256x32_F32E4M3E4M3_SS_TNILNSO_7ScaleInE1ELSQ_1EEEEEENS4_6LayoutINS5_IJNSA_ILi2EEESC_SC_EEENS5_IJSC_NSA_ILi0EEESW_EEEEENS5_IJNS4_10UnderscoreESZ_SZ_EEEEENS4_13SM90_TMA_LOADENS4_14ComposedLayoutINS4_7SwizzleILi3ELi4ELi3EEENS4_18smem_ptr_flag_bitsILi8EEENST_INS5_IJNSA_ILi8EEESG_EEENS5_IJSG_SC_EEEEEEEvNS4_8identityENS4_23SM90_TMA_LOAD_MULTICASTES1C_vS1D_EENS_8epilogue10collective6detail29Sm90TmaWarpSpecializedAdapterINS1H_15DefaultEpilogueISJ_SK_SK_NS1G_6thread17LinearCombinationISJ_Li1EffLNS1L_9ScaleType4KindE0ELNS_15FloatRoundStyleE2ESJ_EENS1_15EpilogueDefaultEEEEEvvEEEEvNT_6ParamsE,"a",@progbits
	.sectionflags	@""
	.align	4
.nv.constant0._ZN7cutlass13device_kernelINS_4gemm6kernel13GemmUniversalIN4cute5tupleIJiiiiEEENS1_10collective13CollectiveMmaINS1_37MainloopSm90TmaGmmaWarpSpecializedFP8ILi4ENS5_IJNS4_1CILi4EEENSA_ILi1EEESC_EEENS1_35KernelTmaWarpSpecializedCooperativeEEENS5_IJNSA_ILi128EEENSA_ILi256EEESG_EEENS_12float_e4m3_tENS5_IJlSC_lEEESJ_SK_NS4_8TiledMMAINS4_8MMA_AtomIJNS4_4SM904GMMA31MMA_64x256x32_F32E4M3E4M3_SS_TNILNSO_7ScaleInE1ELSQ_1EEEEEENS4_6LayoutINS5_IJNSA_ILi2EEESC_SC_EEENS5_IJSC_NSA_ILi0EEESW_EEEEENS5_IJNS4_10UnderscoreESZ_SZ_EEEEENS4_13SM90_TMA_LOADENS4_14ComposedLayoutINS4_7SwizzleILi3ELi4ELi3EEENS4_18smem_ptr_flag_bitsILi8EEENST_INS5_IJNSA_ILi8EEESG_EEENS5_IJSG_SC_EEEEEEEvNS4_8identityENS4_23SM90_TMA_LOAD_MULTICASTES1C_vS1D_EENS_8epilogue10collective6detail29Sm90TmaWarpSpecializedAdapterINS1H_15DefaultEpilogueISJ_SK_SK_NS1G_6thread17LinearCombinationISJ_Li1EffLNS1L_9ScaleType4KindE0ELNS_15FloatRoundStyleE2ESJ_EENS1_15EpilogueDefaultEEEEEvvEEEEvNT_6ParamsE:
	.zero		1664


//--------------------- SYMBOLS --------------------------

	.type		.nv.reservedSmem.offset0,@object
	.size		.nv.reservedSmem.offset0,0x4
